	.target	sm_100a

	.elftype	@"ET_EXEC"


//--------------------- .note.nv.tkinfo           --------------------------
	.section	.note.nv.tkinfo,"",@"SHT_NOTE"
	.sectionflags	@"SHF_NOTE_NV_TKINFO"
	.tkinfo
        /*0018*/ 	.word	0x00000002
        /*0030*/ 	.string	""
        /*0030*/ 	.string	"ptxas"
        /*0030*/ 	.string	"Cuda compilation tools, release 13.0, V13.0.88"
        /*0030*/ 	.string	"Build cuda_13.0.r13.0/compiler.36424714_0"
        /*0030*/ 	.string	"-arch sm_100a -m 64 "



//--------------------- .note.nv.cuinfo           --------------------------
	.section	.note.nv.cuinfo,"",@"SHT_NOTE"
	.sectionflags	@"SHF_NOTE_NV_CUINFO"
        /*0018*/ 	.short	0x0002
        /*001a*/ 	.short	0x0064
        /*001c*/ 	.short	0x0082
	.zero		2


//--------------------- .nv.info                  --------------------------
	.section	.nv.info,"",@"SHT_CUDA_INFO"
	.align	4


	//----- nvinfo : EIATTR_REGCOUNT
	.align		4
        /*0000*/ 	.byte	0x04, 0x2f
        /*0002*/ 	.short	(.L_19 - .L_18)
	.align		4
.L_18:
        /*0004*/ 	.word	index@(_ZN7cutlass13device_kernelINS_4gemm6kernel13GemmUniversalIN4cute5tupleIJiiiiEEENS1_10collective13CollectiveMmaINS1_35MainloopSm100TmaUmmaWarpSpecializedILi12ELi2ELi4ENS5_IJNS4_1CILi1EEENSA_ILi2EEESB_EEEEENS5_IJNSA_ILi128EEESF_NSA_ILi64EEEEEENS_12float_e4m3_tENS5_IJlSB_lEEESI_SJ_NS4_8TiledMMAINS4_8MMA_AtomIJNS4_10MMA_TraitsINS4_19SM100_MMA_F8F6F4_SSEJSI_SI_fSF_SF_NS4_17integral_constantINS4_4UMMA5MajorELSQ_0EEESR_NSO_INSP_7ScaleInELSS_0EEEST_EEEEEENS4_6LayoutINS5_IJSB_SB_SB_EEENS5_IJNSA_ILi0EEESY_SY_EEEEENS5_IJNS4_10UnderscoreES11_S11_EEEEENS4_23SM90_TMA_LOAD_MULTICASTENS4_14ComposedLayoutINS4_7SwizzleILi2ELi4ELi3EEENS4_18smem_ptr_flag_bitsILi8EEENSW_INS5_IJNSA_ILi8EEESG_EEENS5_IJSG_SB_EEEEEEEvNS4_8identityENS4_13SM90_TMA_LOADES1E_vS1F_EENS_8epilogue10collective18CollectiveEpilogueINS1I_23Sm100TmaWarpSpecializedILi2ELi2ELi64ELb0ELb0EEEJSH_NS5_IJNSW_ISF_SB_EENSW_ISG_SB_EEEEESI_SJ_SI_SJ_NS1I_6fusion15FusionCallbacksIS1M_NS1Q_17LinearCombinationISI_fSI_fLNS_15FloatRoundStyleE2EEESH_S1P_JEEENS4_5SM1004TMEM4LOAD26SM100_TMEM_LOAD_32dp32b64xES1G_S1E_NS4_39AutoVectorizingCopyWithAssumedAlignmentILi128EEENS4_14SM90_TMA_STOREES1E_S21_S21_EEEvvEEEEvNT_6ParamsE)
        /*0008*/ 	.word	0x000000cf


	//----- nvinfo : EIATTR_FRAME_SIZE
	.align		4
.L_19:
        /*000c*/ 	.byte	0x04, 0x11
        /*000e*/ 	.short	(.L_21 - .L_20)
	.align		4
.L_20:
        /*0010*/ 	.word	index@($__internal_2_$__cuda_sm10x_tcgen05_guardrail_trap_unallocated_columns_being_dealloced)
        /*0014*/ 	.word	0x00000000


	//----- nvinfo : EIATTR_FRAME_SIZE
	.align		4
.L_21:
        /*0018*/ 	.byte	0x04, 0x11
        /*001a*/ 	.short	(.L_23 - .L_22)
	.align		4
.L_22:
        /*001c*/ 	.word	index@($__internal_1_$__cuda_sm10x_tcgen05_guardrail_trap_phase_invalid_during_alloc)
        /*0020*/ 	.word	0x00000000


	//----- nvinfo : EIATTR_FRAME_SIZE
	.align		4
.L_23:
        /*0024*/ 	.byte	0x04, 0x11
        /*0026*/ 	.short	(.L_25 - .L_24)
	.align		4
.L_24:
        /*0028*/ 	.word	index@($__internal_0_$__cuda_sm10x_tcgen05_guardrail_trap_col_being_dealloced_not_returned_by_alloc)
        /*002c*/ 	.word	0x00000000


	//----- nvinfo : EIATTR_FRAME_SIZE
	.align		4
.L_25:
        /*0030*/ 	.byte	0x04, 0x11
        /*0032*/ 	.short	(.L_27 - .L_26)
	.align		4
.L_26:
        /*0034*/ 	.word	index@(_ZN7cutlass13device_kernelINS_4gemm6kernel13GemmUniversalIN4cute5tupleIJiiiiEEENS1_10collective13CollectiveMmaINS1_35MainloopSm100TmaUmmaWarpSpecializedILi12ELi2ELi4ENS5_IJNS4_1CILi1EEENSA_ILi2EEESB_EEEEENS5_IJNSA_ILi128EEESF_NSA_ILi64EEEEEENS_12float_e4m3_tENS5_IJlSB_lEEESI_SJ_NS4_8TiledMMAINS4_8MMA_AtomIJNS4_10MMA_TraitsINS4_19SM100_MMA_F8F6F4_SSEJSI_SI_fSF_SF_NS4_17integral_constantINS4_4UMMA5MajorELSQ_0EEESR_NSO_INSP_7ScaleInELSS_0EEEST_EEEEEENS4_6LayoutINS5_IJSB_SB_SB_EEENS5_IJNSA_ILi0EEESY_SY_EEEEENS5_IJNS4_10UnderscoreES11_S11_EEEEENS4_23SM90_TMA_LOAD_MULTICASTENS4_14ComposedLayoutINS4_7SwizzleILi2ELi4ELi3EEENS4_18smem_ptr_flag_bitsILi8EEENSW_INS5_IJNSA_ILi8EEESG_EEENS5_IJSG_SB_EEEEEEEvNS4_8identityENS4_13SM90_TMA_LOADES1E_vS1F_EENS_8epilogue10collective18CollectiveEpilogueINS1I_23Sm100TmaWarpSpecializedILi2ELi2ELi64ELb0ELb0EEEJSH_NS5_IJNSW_ISF_SB_EENSW_ISG_SB_EEEEESI_SJ_SI_SJ_NS1I_6fusion15FusionCallbacksIS1M_NS1Q_17LinearCombinationISI_fSI_fLNS_15FloatRoundStyleE2EEESH_S1P_JEEENS4_5SM1004TMEM4LOAD26SM100_TMEM_LOAD_32dp32b64xES1G_S1E_NS4_39AutoVectorizingCopyWithAssumedAlignmentILi128EEENS4_14SM90_TMA_STOREES1E_S21_S21_EEEvvEEEEvNT_6ParamsE)
        /*0038*/ 	.word	0x00000000


	//----- nvinfo : EIATTR_MIN_STACK_SIZE
	.align		4
.L_27:
        /*003c*/ 	.byte	0x04, 0x12
        /*003e*/ 	.short	(.L_29 - .L_28)
	.align		4
.L_28:
        /*0040*/ 	.word	index@(_ZN7cutlass13device_kernelINS_4gemm6kernel13GemmUniversalIN4cute5tupleIJiiiiEEENS1_10collective13CollectiveMmaINS1_35MainloopSm100TmaUmmaWarpSpecializedILi12ELi2ELi4ENS5_IJNS4_1CILi1EEENSA_ILi2EEESB_EEEEENS5_IJNSA_ILi128EEESF_NSA_ILi64EEEEEENS_12float_e4m3_tENS5_IJlSB_lEEESI_SJ_NS4_8TiledMMAINS4_8MMA_AtomIJNS4_10MMA_TraitsINS4_19SM100_MMA_F8F6F4_SSEJSI_SI_fSF_SF_NS4_17integral_constantINS4_4UMMA5MajorELSQ_0EEESR_NSO_INSP_7ScaleInELSS_0EEEST_EEEEEENS4_6LayoutINS5_IJSB_SB_SB_EEENS5_IJNSA_ILi0EEESY_SY_EEEEENS5_IJNS4_10UnderscoreES11_S11_EEEEENS4_23SM90_TMA_LOAD_MULTICASTENS4_14ComposedLayoutINS4_7SwizzleILi2ELi4ELi3EEENS4_18smem_ptr_flag_bitsILi8EEENSW_INS5_IJNSA_ILi8EEESG_EEENS5_IJSG_SB_EEEEEEEvNS4_8identityENS4_13SM90_TMA_LOADES1E_vS1F_EENS_8epilogue10collective18CollectiveEpilogueINS1I_23Sm100TmaWarpSpecializedILi2ELi2ELi64ELb0ELb0EEEJSH_NS5_IJNSW_ISF_SB_EENSW_ISG_SB_EEEEESI_SJ_SI_SJ_NS1I_6fusion15FusionCallbacksIS1M_NS1Q_17LinearCombinationISI_fSI_fLNS_15FloatRoundStyleE2EEESH_S1P_JEEENS4_5SM1004TMEM4LOAD26SM100_TMEM_LOAD_32dp32b64xES1G_S1E_NS4_39AutoVectorizingCopyWithAssumedAlignmentILi128EEENS4_14SM90_TMA_STOREES1E_S21_S21_EEEvvEEEEvNT_6ParamsE)
        /*0044*/ 	.word	0x00000000
.L_29:


//--------------------- .nv.compat                --------------------------
	.section	.nv.compat,"",@"SHT_CUDA_COMPAT_INFO"
	.align	4
        /*0000*/ 	.byte	0x02, 0x09, 0x01, 0x00, 0x02, 0x02, 0x02, 0x00, 0x02, 0x05, 0x05, 0x00, 0x03, 0x07, 0x01, 0x01
        /*0010*/ 	.byte	0x02, 0x03, 0x01, 0x00, 0x02, 0x06, 0x01, 0x00, 0x04, 0x0b, 0x08, 0x00, 0x09, 0x00, 0x00, 0x00
        /*0020*/ 	.byte	0x00, 0x00, 0x00, 0x00


//--------------------- .nv.info._ZN7cutlass13device_kernelINS_4gemm6kernel13GemmUniversalIN4cute5tupleIJiiiiEEENS1_10collective13CollectiveMmaINS1_35MainloopSm100TmaUmmaWarpSpecializedILi12ELi2ELi4ENS5_IJNS4_1CILi1EEENSA_ILi2EEESB_EEEEENS5_IJNSA_ILi128EEESF_NSA_ILi64EEEEEENS_12float_e4m3_tENS5_IJlSB_lEEESI_SJ_NS4_8TiledMMAINS4_8MMA_AtomIJNS4_10MMA_TraitsINS4_19SM100_MMA_F8F6F4_SSEJSI_SI_fSF_SF_NS4_17integral_constantINS4_4UMMA5MajorELSQ_0EEESR_NSO_INSP_7ScaleInELSS_0EEEST_EEEEEENS4_6LayoutINS5_IJSB_SB_SB_EEENS5_IJNSA_ILi0EEESY_SY_EEEEENS5_IJNS4_10UnderscoreES11_S11_EEEEENS4_23SM90_TMA_LOAD_MULTICASTENS4_14ComposedLayoutINS4_7SwizzleILi2ELi4ELi3EEENS4_18smem_ptr_flag_bitsILi8EEENSW_INS5_IJNSA_ILi8EEESG_EEENS5_IJSG_SB_EEEEEEEvNS4_8identityENS4_13SM90_TMA_LOADES1E_vS1F_EENS_8epilogue10collective18CollectiveEpilogueINS1I_23Sm100TmaWarpSpecializedILi2ELi2ELi64ELb0ELb0EEEJSH_NS5_IJNSW_ISF_SB_EENSW_ISG_SB_EEEEESI_SJ_SI_SJ_NS1I_6fusion15FusionCallbacksIS1M_NS1Q_17LinearCombinationISI_fSI_fLNS_15FloatRoundStyleE2EEESH_S1P_JEEENS4_5SM1004TMEM4LOAD26SM100_TMEM_LOAD_32dp32b64xES1G_S1E_NS4_39AutoVectorizingCopyWithAssumedAlignmentILi128EEENS4_14SM90_TMA_STOREES1E_S21_S21_EEEvvEEEEvNT_6ParamsE --------------------------
	.section	.nv.info._ZN7cutlass13device_kernelINS_4gemm6kernel13GemmUniversalIN4cute5tupleIJiiiiEEENS1_10collective13CollectiveMmaINS1_35MainloopSm100TmaUmmaWarpSpecializedILi12ELi2ELi4ENS5_IJNS4_1CILi1EEENSA_ILi2EEESB_EEEEENS5_IJNSA_ILi128EEESF_NSA_ILi64EEEEEENS_12float_e4m3_tENS5_IJlSB_lEEESI_SJ_NS4_8TiledMMAINS4_8MMA_AtomIJNS4_10MMA_TraitsINS4_19SM100_MMA_F8F6F4_SSEJSI_SI_fSF_SF_NS4_17integral_constantINS4_4UMMA5MajorELSQ_0EEESR_NSO_INSP_7ScaleInELSS_0EEEST_EEEEEENS4_6LayoutINS5_IJSB_SB_SB_EEENS5_IJNSA_ILi0EEESY_SY_EEEEENS5_IJNS4_10UnderscoreES11_S11_EEEEENS4_23SM90_TMA_LOAD_MULTICASTENS4_14ComposedLayoutINS4_7SwizzleILi2ELi4ELi3EEENS4_18smem_ptr_flag_bitsILi8EEENSW_INS5_IJNSA_ILi8EEESG_EEENS5_IJSG_SB_EEEEEEEvNS4_8identityENS4_13SM90_TMA_LOADES1E_vS1F_EENS_8epilogue10collective18CollectiveEpilogueINS1I_23Sm100TmaWarpSpecializedILi2ELi2ELi64ELb0ELb0EEEJSH_NS5_IJNSW_ISF_SB_EENSW_ISG_SB_EEEEESI_SJ_SI_SJ_NS1I_6fusion15FusionCallbacksIS1M_NS1Q_17LinearCombinationISI_fSI_fLNS_15FloatRoundStyleE2EEESH_S1P_JEEENS4_5SM1004TMEM4LOAD26SM100_TMEM_LOAD_32dp32b64xES1G_S1E_NS4_39AutoVectorizingCopyWithAssumedAlignmentILi128EEENS4_14SM90_TMA_STOREES1E_S21_S21_EEEvvEEEEvNT_6ParamsE,"",@"SHT_CUDA_INFO"
	.sectionflags	@""
	.align	4


	//----- nvinfo : EIATTR_CUDA_API_VERSION
	.align		4
        /*0000*/ 	.byte	0x04, 0x37
        /*0002*/ 	.short	(.L_31 - .L_30)
.L_30:
        /*0004*/ 	.word	0x00000082


	//----- nvinfo : EIATTR_KPARAM_INFO
	.align		4
.L_31:
        /*0008*/ 	.byte	0x04, 0x17
        /*000a*/ 	.short	(.L_33 - .L_32)
.L_32:
        /*000c*/ 	.word	0x00000000
        /*0010*/ 	.short	0x0000
        /*0012*/ 	.short	0x0000
        /*0014*/ 	.byte	0x00, 0xf0, 0x01, 0x20


	//----- nvinfo : EIATTR_AT_ENTRY_FRAGMENTS
	.align		4
.L_33:
        /*0018*/ 	.byte	0x04, 0x4f
        /*001a*/ 	.short	(.L_35 - .L_34)


	//   ....[0]....
.L_34:
        /*001c*/ 	.word	0x00000006


	//----- nvinfo : EIATTR_RESERVED_SMEM_USED
	.align		4
.L_35:
        /*0020*/ 	.byte	0x01, 0x41
	.zero		2


	//----- nvinfo : EIATTR_SPARSE_MMA_MASK
	.align		4
        /*0024*/ 	.byte	0x03, 0x50
        /*0026*/ 	.short	0x0000


	//----- nvinfo : EIATTR_TCGEN05_1CTA_USED
	.align		4
        /*0028*/ 	.byte	0x01, 0x51
	.zero		2


	//----- nvinfo : EIATTR_MAXREG_COUNT
	.align		4
        /*002c*/ 	.byte	0x03, 0x1b
        /*002e*/ 	.short	0x00ff


	//----- nvinfo : EIATTR_NUM_BARRIERS
	.align		4
        /*0030*/ 	.byte	0x02, 0x4c
        /*0032*/ 	.byte	0x07
	.zero		1


	//----- nvinfo : EIATTR_EXTERNS
	.align		4
        /*0034*/ 	.byte	0x04, 0x0f
        /*0036*/ 	.short	(.L_37 - .L_36)


	//   ....[0]....
	.align		4
.L_36:
        /*0038*/ 	.word	index@(__assertfail)


	//----- nvinfo : EIATTR_MERCURY_ISA_VERSION
	.align		4
.L_37:
        /*003c*/ 	.byte	0x03, 0x5f
        /*003e*/ 	.short	0x0101


	//----- nvinfo : EIATTR_INT_WARP_WIDE_INSTR_OFFSETS
	.align		4
        /*0040*/ 	.byte	0x04, 0x31
        /*0042*/ 	.short	(.L_39 - .L_38)


	//   ....[0]....
.L_38:
        /*0044*/ 	.word	0x00004100


	//   ....[1]....
        /*0048*/ 	.word	0x00004120


	//   ....[2]....
        /*004c*/ 	.word	0x00004150


	//   ....[3]....
        /*0050*/ 	.word	0x00004c70


	//   ....[4]....
        /*0054*/ 	.word	0x00004ce0


	//   ....[5]....
        /*0058*/ 	.word	0x00004dc0


	//   ....[6]....
        /*005c*/ 	.word	0x00004e70


	//----- nvinfo : EIATTR_COOP_GROUP_MASK_REGIDS
	.align		4
.L_39:
        /*0060*/ 	.byte	0x04, 0x29
        /*0062*/ 	.short	(.L_41 - .L_40)


	//   ....[0]....
.L_40:
        /*0064*/ 	.word	0xffffffff


	//   ....[1]....
        /*0068*/ 	.word	0xffffffff


	//   ....[2]....
        /*006c*/ 	.word	0xffffffff


	//   ....[3]....
        /*0070*/ 	.word	0xffffffff


	//   ....[4]....
        /*0074*/ 	.word	0xffffffff


	//   ....[5]....
        /*0078*/ 	.word	0xffffffff


	//   ....[6]....
        /*007c*/ 	.word	0xffffffff


	//   ....[7]....
        /*0080*/ 	.word	0xffffffff


	//   ....[8]....
        /*0084*/ 	.word	0xffffffff


	//   ....[9]....
        /*0088*/ 	.word	0xffffffff


	//   ....[10]....
        /*008c*/ 	.word	0xffffffff


	//   ....[11]....
        /*0090*/ 	.word	0xffffffff


	//   ....[12]....
        /*0094*/ 	.word	0xffffffff


	//   ....[13]....
        /*0098*/ 	.word	0xffffffff


	//----- nvinfo : EIATTR_COOP_GROUP_INSTR_OFFSETS
	.align		4
.L_41:
        /*009c*/ 	.byte	0x04, 0x28
        /*009e*/ 	.short	(.L_43 - .L_42)


	//   ....[0]....
.L_42:
        /*00a0*/ 	.word	0x00000080


	//   ....[1]....
        /*00a4*/ 	.word	0x000004f0


	//   ....[2]....
        /*00a8*/ 	.word	0x000007d0


	//   ....[3]....
        /*00ac*/ 	.word	0x00000930


	//   ....[4]....
        /*00b0*/ 	.word	0x00000a30


	//   ....[5]....
        /*00b4*/ 	.word	0x00000ba0


	//   ....[6]....
        /*00b8*/ 	.word	0x00000d40


	//   ....[7]....
        /*00bc*/ 	.word	0x00000ef0


	//   ....[8]....
        /*00c0*/ 	.word	0x00002100


	//   ....[9]....
        /*00c4*/ 	.word	0x00003430


	//   ....[10]....
        /*00c8*/ 	.word	0x00003640


	//   ....[11]....
        /*00cc*/ 	.word	0x00003670


	//   ....[12]....
        /*00d0*/ 	.word	0x00003fe0


	//   ....[13]....
        /*00d4*/ 	.word	0x00004210


	//----- nvinfo : EIATTR_VRC_CTA_INIT_COUNT
	.align		4
.L_43:
        /*00d8*/ 	.byte	0x02, 0x4a
        /*00da*/ 	.byte	0x80
	.zero		1


	//----- nvinfo : EIATTR_SYSCALL_OFFSETS
	.align		4
        /*00dc*/ 	.byte	0x04, 0x46
        /*00de*/ 	.short	(.L_45 - .L_44)


	//   ....[0]....
.L_44:
        /*00e0*/ 	.word	0x00005a70


	//   ....[1]....
        /*00e4*/ 	.word	0x00005bb0


	//   ....[2]....
        /*00e8*/ 	.word	0x00006440


	//   ....[3]....
        /*00ec*/ 	.word	0x00007a50


	//----- nvinfo : EIATTR_MBARRIER_INSTR_OFFSETS
	.align		4
.L_45:
        /*00f0*/ 	.byte	0x04, 0x39
        /*00f2*/ 	.short	(.L_47 - .L_46)


	//   ....[0]....
.L_46:
        /*00f4*/ 	.word	0x00000630
        /*00f8*/ 	.word	0x000000ff
        /*00fc*/ 	.word	0x00000000
        /*0100*/ 	.short	0x0100
        /*0102*/ 	.byte	0x04
	.zero		1


	//   ....[1]....
        /*0104*/ 	.word	0x00000640
        /*0108*/ 	.word	0x000000ff
        /*010c*/ 	.word	0x00000060
        /*0110*/ 	.short	0x0100
        /*0112*/ 	.byte	0x04
	.zero		1


	//   ....[2]....
        /*0114*/ 	.word	0x00000650
        /*0118*/ 	.word	0x000000ff
        /*011c*/ 	.word	0x00000008
        /*0120*/ 	.short	0x0100
        /*0122*/ 	.byte	0x04
	.zero		1


	//   ....[3]....
        /*0124*/ 	.word	0x00000660
        /*0128*/ 	.word	0x000000ff
        /*012c*/ 	.word	0x00000068
        /*0130*/ 	.short	0x0100
        /*0132*/ 	.byte	0x04
	.zero		1


	//   ....[4]....
        /*0134*/ 	.word	0x00000670
        /*0138*/ 	.word	0x000000ff
        /*013c*/ 	.word	0x00000010
        /*0140*/ 	.short	0x0100
        /*0142*/ 	.byte	0x04
	.zero		1


	//   ....[5]....
        /*0144*/ 	.word	0x00000680
        /*0148*/ 	.word	0x000000ff
        /*014c*/ 	.word	0x00000070
        /*0150*/ 	.short	0x0100
        /*0152*/ 	.byte	0x04
	.zero		1


	//   ....[6]....
        /*0154*/ 	.word	0x00000690
        /*0158*/ 	.word	0x000000ff
        /*015c*/ 	.word	0x00000018
        /*0160*/ 	.short	0x0100
        /*0162*/ 	.byte	0x04
	.zero		1


	//   ....[7]....
        /*0164*/ 	.word	0x000006a0
        /*0168*/ 	.word	0x000000ff
        /*016c*/ 	.word	0x00000078
        /*0170*/ 	.short	0x0100
        /*0172*/ 	.byte	0x04
	.zero		1


	//   ....[8]....
        /*0174*/ 	.word	0x000006b0
        /*0178*/ 	.word	0x000000ff
        /*017c*/ 	.word	0x00000020
        /*0180*/ 	.short	0x0100
        /*0182*/ 	.byte	0x04
	.zero		1


	//   ....[9]....
        /*0184*/ 	.word	0x000006c0
        /*0188*/ 	.word	0x000000ff
        /*018c*/ 	.word	0x00000080
        /*0190*/ 	.short	0x0100
        /*0192*/ 	.byte	0x04
	.zero		1


	//   ....[10]....
        /*0194*/ 	.word	0x000006d0
        /*0198*/ 	.word	0x000000ff
        /*019c*/ 	.word	0x00000028
        /*01a0*/ 	.short	0x0100
        /*01a2*/ 	.byte	0x04
	.zero		1


	//   ....[11]....
        /*01a4*/ 	.word	0x000006e0
        /*01a8*/ 	.word	0x000000ff
        /*01ac*/ 	.word	0x00000088
        /*01b0*/ 	.short	0x0100
        /*01b2*/ 	.byte	0x04
	.zero		1


	//   ....[12]....
        /*01b4*/ 	.word	0x000006f0
        /*01b8*/ 	.word	0x000000ff
        /*01bc*/ 	.word	0x00000030
        /*01c0*/ 	.short	0x0100
        /*01c2*/ 	.byte	0x04
	.zero		1


	//   ....[13]....
        /*01c4*/ 	.word	0x00000700
        /*01c8*/ 	.word	0x000000ff
        /*01cc*/ 	.word	0x00000090
        /*01d0*/ 	.short	0x0100
        /*01d2*/ 	.byte	0x04
	.zero		1


	//   ....[14]....
        /*01d4*/ 	.word	0x00000710
        /*01d8*/ 	.word	0x000000ff
        /*01dc*/ 	.word	0x00000038
        /*01e0*/ 	.short	0x0100
        /*01e2*/ 	.byte	0x04
	.zero		1


	//   ....[15]....
        /*01e4*/ 	.word	0x00000720
        /*01e8*/ 	.word	0x000000ff
        /*01ec*/ 	.word	0x00000098
        /*01f0*/ 	.short	0x0100
        /*01f2*/ 	.byte	0x04
	.zero		1


	//   ....[16]....
        /*01f4*/ 	.word	0x00000730
        /*01f8*/ 	.word	0x000000ff
        /*01fc*/ 	.word	0x00000040
        /*0200*/ 	.short	0x0100
        /*0202*/ 	.byte	0x04
	.zero		1


	//   ....[17]....
        /*0204*/ 	.word	0x00000740
        /*0208*/ 	.word	0x000000ff
        /*020c*/ 	.word	0x000000a0
        /*0210*/ 	.short	0x0100
        /*0212*/ 	.byte	0x04
	.zero		1


	//   ....[18]....
        /*0214*/ 	.word	0x00000750
        /*0218*/ 	.word	0x000000ff
        /*021c*/ 	.word	0x00000048
        /*0220*/ 	.short	0x0100
        /*0222*/ 	.byte	0x04
	.zero		1


	//   ....[19]....
        /*0224*/ 	.word	0x00000760
        /*0228*/ 	.word	0x000000ff
        /*022c*/ 	.word	0x000000a8
        /*0230*/ 	.short	0x0100
        /*0232*/ 	.byte	0x04
	.zero		1


	//   ....[20]....
        /*0234*/ 	.word	0x00000770
        /*0238*/ 	.word	0x000000ff
        /*023c*/ 	.word	0x00000050
        /*0240*/ 	.short	0x0100
        /*0242*/ 	.byte	0x04
	.zero		1


	//   ....[21]....
        /*0244*/ 	.word	0x00000780
        /*0248*/ 	.word	0x000000ff
        /*024c*/ 	.word	0x000000b0
        /*0250*/ 	.short	0x0100
        /*0252*/ 	.byte	0x04
	.zero		1


	//   ....[22]....
        /*0254*/ 	.word	0x00000790
        /*0258*/ 	.word	0x000000ff
        /*025c*/ 	.word	0x00000058
        /*0260*/ 	.short	0x0100
        /*0262*/ 	.byte	0x04
	.zero		1


	//   ....[23]....
        /*0264*/ 	.word	0x000007a0
        /*0268*/ 	.word	0x000000ff
        /*026c*/ 	.word	0x000000b8
        /*0270*/ 	.short	0x0100
        /*0272*/ 	.byte	0x04
	.zero		1


	//   ....[24]....
        /*0274*/ 	.word	0x000008e0
        /*0278*/ 	.word	0x000000ff
        /*027c*/ 	.word	0x000000c0
        /*0280*/ 	.short	0x0100
        /*0282*/ 	.byte	0x04
	.zero		1


	//   ....[25]....
        /*0284*/ 	.word	0x000008f0
        /*0288*/ 	.word	0x000000ff
        /*028c*/ 	.word	0x000000d0
        /*0290*/ 	.short	0x0100
        /*0292*/ 	.byte	0x04
	.zero		1


	//   ....[26]....
        /*0294*/ 	.word	0x00000900
        /*0298*/ 	.word	0x000000ff
        /*029c*/ 	.word	0x000000c8
        /*02a0*/ 	.short	0x0100
        /*02a2*/ 	.byte	0x04
	.zero		1


	//   ....[27]....
        /*02a4*/ 	.word	0x00000910
        /*02a8*/ 	.word	0x000000ff
        /*02ac*/ 	.word	0x000000d8
        /*02b0*/ 	.short	0x0100
        /*02b2*/ 	.byte	0x04
	.zero		1


	//   ....[28]....
        /*02b4*/ 	.word	0x00000a00
        /*02b8*/ 	.word	0x000000ff
        /*02bc*/ 	.word	0x000000e0
        /*02c0*/ 	.short	0x0100
        /*02c2*/ 	.byte	0x06
	.zero		1


	//   ....[29]....
        /*02c4*/ 	.word	0x00000a10
        /*02c8*/ 	.word	0x000000ff
        /*02cc*/ 	.word	0x000000e8
        /*02d0*/ 	.short	0x0100
        /*02d2*/ 	.byte	0x06
	.zero		1


	//   ....[30]....
        /*02d4*/ 	.word	0x00000b50
        /*02d8*/ 	.word	0x000000ff
        /*02dc*/ 	.word	0x000000f0
        /*02e0*/ 	.short	0x0100
        /*02e2*/ 	.byte	0x06
	.zero		1


	//   ....[31]....
        /*02e4*/ 	.word	0x00000b60
        /*02e8*/ 	.word	0x000000ff
        /*02ec*/ 	.word	0x00000100
        /*02f0*/ 	.short	0x0100
        /*02f2*/ 	.byte	0x06
	.zero		1


	//   ....[32]....
        /*02f4*/ 	.word	0x00000b70
        /*02f8*/ 	.word	0x000000ff
        /*02fc*/ 	.word	0x000000f8
        /*0300*/ 	.short	0x0100
        /*0302*/ 	.byte	0x06
	.zero		1


	//   ....[33]....
        /*0304*/ 	.word	0x00000b80
        /*0308*/ 	.word	0x000000ff
        /*030c*/ 	.word	0x00000108
        /*0310*/ 	.short	0x0100
        /*0312*/ 	.byte	0x06
	.zero		1


	//   ....[34]....
        /*0314*/ 	.word	0x00000cb0
        /*0318*/ 	.word	0x000000ff
        /*031c*/ 	.word	0x00000110
        /*0320*/ 	.short	0x0100
        /*0322*/ 	.byte	0x04
	.zero		1


	//   ....[35]....
        /*0324*/ 	.word	0x00000cc0
        /*0328*/ 	.word	0x000000ff
        /*032c*/ 	.word	0x00000130
        /*0330*/ 	.short	0x0100
        /*0332*/ 	.byte	0x04
	.zero		1


	//   ....[36]....
        /*0334*/ 	.word	0x00000cd0
        /*0338*/ 	.word	0x000000ff
        /*033c*/ 	.word	0x00000118
        /*0340*/ 	.short	0x0100
        /*0342*/ 	.byte	0x04
	.zero		1


	//   ....[37]....
        /*0344*/ 	.word	0x00000ce0
        /*0348*/ 	.word	0x000000ff
        /*034c*/ 	.word	0x00000138
        /*0350*/ 	.short	0x0100
        /*0352*/ 	.byte	0x04
	.zero		1


	//   ....[38]....
        /*0354*/ 	.word	0x00000cf0
        /*0358*/ 	.word	0x000000ff
        /*035c*/ 	.word	0x00000120
        /*0360*/ 	.short	0x0100
        /*0362*/ 	.byte	0x04
	.zero		1


	//   ....[39]....
        /*0364*/ 	.word	0x00000d00
        /*0368*/ 	.word	0x000000ff
        /*036c*/ 	.word	0x00000140
        /*0370*/ 	.short	0x0100
        /*0372*/ 	.byte	0x04
	.zero		1


	//   ....[40]....
        /*0374*/ 	.word	0x00000d10
        /*0378*/ 	.word	0x000000ff
        /*037c*/ 	.word	0x00000128
        /*0380*/ 	.short	0x0100
        /*0382*/ 	.byte	0x04
	.zero		1


	//   ....[41]....
        /*0384*/ 	.word	0x00000d20
        /*0388*/ 	.word	0x000000ff
        /*038c*/ 	.word	0x00000148
        /*0390*/ 	.short	0x0100
        /*0392*/ 	.byte	0x04
	.zero		1


	//   ....[42]....
        /*0394*/ 	.word	0x00000e10
        /*0398*/ 	.word	0x000000ff
        /*039c*/ 	.word	0x00000150
        /*03a0*/ 	.short	0x0100
        /*03a2*/ 	.byte	0x04
	.zero		1


	//   ....[43]....
        /*03a4*/ 	.word	0x00000e20
        /*03a8*/ 	.word	0x000000ff
        /*03ac*/ 	.word	0x00000160
        /*03b0*/ 	.short	0x0100
        /*03b2*/ 	.byte	0x04
	.zero		1


	//   ....[44]....
        /*03b4*/ 	.word	0x00000e30
        /*03b8*/ 	.word	0x000000ff
        /*03bc*/ 	.word	0x00000158
        /*03c0*/ 	.short	0x0100
        /*03c2*/ 	.byte	0x04
	.zero		1


	//   ....[45]....
        /*03c4*/ 	.word	0x00000e40
        /*03c8*/ 	.word	0x000000ff
        /*03cc*/ 	.word	0x00000168
        /*03d0*/ 	.short	0x0100
        /*03d2*/ 	.byte	0x04
	.zero		1


	//   ....[46]....
        /*03d4*/ 	.word	0x00001980
        /*03d8*/ 	.word	0x00000003
        /*03dc*/ 	.word	0x00000160
        /*03e0*/ 	.short	0x010a
        /*03e2*/ 	.byte	0xff
	.zero		1


	//   ....[47]....
        /*03e4*/ 	.word	0x000019b0
        /*03e8*/ 	.word	0x00000003
        /*03ec*/ 	.word	0x00000150
        /*03f0*/ 	.short	0x0101
        /*03f2*/ 	.byte	0xff
	.zero		1


	//   ....[48]....
        /*03f4*/ 	.word	0x00001a80
        /*03f8*/ 	.word	0x000000ff
        /*03fc*/ 	.word	0x00000060
        /*0400*/ 	.short	0x010a
        /*0402*/ 	.byte	0x04
	.zero		1


	//   ....[49]....
        /*0404*/ 	.word	0x00001b00
        /*0408*/ 	.word	0x000000ff
        /*040c*/ 	.word	0x00000060
        /*0410*/ 	.short	0x010a
        /*0412*/ 	.byte	0x21
	.zero		1


	//   ....[50]....
        /*0414*/ 	.word	0x00001ca0
        /*0418*/ 	.word	0x000000ff
        /*041c*/ 	.word	0x00000060
        /*0420*/ 	.short	0x010a
        /*0422*/ 	.byte	0x08
	.zero		1


	//   ....[51]....
        /*0424*/ 	.word	0x00001db0
        /*0428*/ 	.word	0x000000ff
        /*042c*/ 	.word	0x000000e8
        /*0430*/ 	.short	0x0101
        /*0432*/ 	.byte	0x06
	.zero		1


	//   ....[52]....
        /*0434*/ 	.word	0x00001dd0
        /*0438*/ 	.word	0x000000ff
        /*043c*/ 	.word	0x00000060
        /*0440*/ 	.short	0x010a
        /*0442*/ 	.byte	0x04
	.zero		1


	//   ....[53]....
        /*0444*/ 	.word	0x00001e50
        /*0448*/ 	.word	0x000000ff
        /*044c*/ 	.word	0x00000060
        /*0450*/ 	.short	0x010a
        /*0452*/ 	.byte	0x11
	.zero		1


	//   ....[54]....
        /*0454*/ 	.word	0x00001ff0
        /*0458*/ 	.word	0x000000ff
        /*045c*/ 	.word	0x00000060
        /*0460*/ 	.short	0x010a
        /*0462*/ 	.byte	0x07
	.zero		1


	//   ....[55]....
        /*0464*/ 	.word	0x00002130
        /*0468*/ 	.word	0x00000003
        /*046c*/ 	.word	0x000000f0
        /*0470*/ 	.short	0x010a
        /*0472*/ 	.byte	0xff
	.zero		1


	//   ....[56]....
        /*0474*/ 	.word	0x00002280
        /*0478*/ 	.word	0x00000000
        /*047c*/ 	.word	0x00000000
        /*0480*/ 	.short	0x0101
        /*0482*/ 	.byte	0xff
	.zero		1


	//   ....[57]....
        /*0484*/ 	.word	0x00002830
        /*0488*/ 	.word	0x000000ff
        /*048c*/ 	.word	0x00000000
        /*0490*/ 	.short	0x010a
        /*0492*/ 	.byte	0x04
	.zero		1


	//   ....[58]....
        /*0494*/ 	.word	0x000028c0
        /*0498*/ 	.word	0x000000ff
        /*049c*/ 	.word	0x00000000
        /*04a0*/ 	.short	0x010a
        /*04a2*/ 	.byte	0x05
	.zero		1


	//   ....[59]....
        /*04a4*/ 	.word	0x00002950
        /*04a8*/ 	.word	0x000000ff
        /*04ac*/ 	.word	0x00000000
        /*04b0*/ 	.short	0x010a
        /*04b2*/ 	.byte	0x05
	.zero		1


	//   ....[60]....
        /*04b4*/ 	.word	0x000029e0
        /*04b8*/ 	.word	0x000000ff
        /*04bc*/ 	.word	0x00000000
        /*04c0*/ 	.short	0x010a
        /*04c2*/ 	.byte	0x05
	.zero		1


	//   ....[61]....
        /*04c4*/ 	.word	0x00002a70
        /*04c8*/ 	.word	0x000000ff
        /*04cc*/ 	.word	0x00000000
        /*04d0*/ 	.short	0x010a
        /*04d2*/ 	.byte	0x05
	.zero		1


	//   ....[62]....
        /*04d4*/ 	.word	0x00002b00
        /*04d8*/ 	.word	0x000000ff
        /*04dc*/ 	.word	0x00000000
        /*04e0*/ 	.short	0x010a
        /*04e2*/ 	.byte	0x05
	.zero		1


	//   ....[63]....
        /*04e4*/ 	.word	0x00002b90
        /*04e8*/ 	.word	0x000000ff
        /*04ec*/ 	.word	0x00000000
        /*04f0*/ 	.short	0x010a
        /*04f2*/ 	.byte	0x05
	.zero		1


	//   ....[64]....
        /*04f4*/ 	.word	0x00002c20
        /*04f8*/ 	.word	0x000000ff
        /*04fc*/ 	.word	0x00000000
        /*0500*/ 	.short	0x010a
        /*0502*/ 	.byte	0x05
	.zero		1


	//   ....[65]....
        /*0504*/ 	.word	0x00002cb0
        /*0508*/ 	.word	0x000000ff
        /*050c*/ 	.word	0x00000000
        /*0510*/ 	.short	0x010a
        /*0512*/ 	.byte	0x05
	.zero		1


	//   ....[66]....
        /*0514*/ 	.word	0x00002d40
        /*0518*/ 	.word	0x000000ff
        /*051c*/ 	.word	0x00000000
        /*0520*/ 	.short	0x010a
        /*0522*/ 	.byte	0x05
	.zero		1


	//   ....[67]....
        /*0524*/ 	.word	0x00002dd0
        /*0528*/ 	.word	0x000000ff
        /*052c*/ 	.word	0x00000000
        /*0530*/ 	.short	0x010a
        /*0532*/ 	.byte	0x05
	.zero		1


	//   ....[68]....
        /*0534*/ 	.word	0x00002e70
        /*0538*/ 	.word	0x00000000
        /*053c*/ 	.word	0x00000000
        /*0540*/ 	.short	0x010a
        /*0542*/ 	.byte	0xff
	.zero		1


	//   ....[69]....
        /*0544*/ 	.word	0x00002f90
        /*0548*/ 	.word	0x00000002
        /*054c*/ 	.word	0x00000150
        /*0550*/ 	.short	0x010a
        /*0552*/ 	.byte	0xff
	.zero		1


	//   ....[70]....
        /*0554*/ 	.word	0x00002ff0
        /*0558*/ 	.word	0x00000004
        /*055c*/ 	.word	0x00000000
        /*0560*/ 	.short	0x0101
        /*0562*/ 	.byte	0xff
	.zero		1


	//   ....[71]....
        /*0564*/ 	.word	0x00003010
        /*0568*/ 	.word	0x000000ff
        /*056c*/ 	.word	0x00000100
        /*0570*/ 	.short	0x010a
        /*0572*/ 	.byte	0x04
	.zero		1


	//   ....[72]....
        /*0574*/ 	.word	0x00003130
        /*0578*/ 	.word	0x00000002
        /*057c*/ 	.word	0x000000f0
        /*0580*/ 	.short	0x010a
        /*0582*/ 	.byte	0xff
	.zero		1


	//   ....[73]....
        /*0584*/ 	.word	0x00003240
        /*0588*/ 	.word	0x00000002
        /*058c*/ 	.word	0x00000000
        /*0590*/ 	.short	0x0101
        /*0592*/ 	.byte	0xff
	.zero		1


	//   ....[74]....
        /*0594*/ 	.word	0x000032d0
        /*0598*/ 	.word	0x000000ff
        /*059c*/ 	.word	0x00000100
        /*05a0*/ 	.short	0x0106
        /*05a2*/ 	.byte	0x04
	.zero		1


	//   ....[75]....
        /*05a4*/ 	.word	0x000032f0
        /*05a8*/ 	.word	0x000000ff
        /*05ac*/ 	.word	0x00000100
        /*05b0*/ 	.short	0x010a
        /*05b2*/ 	.byte	0x04
	.zero		1


	//   ....[76]....
        /*05b4*/ 	.word	0x00003380
        /*05b8*/ 	.word	0x000000ff
        /*05bc*/ 	.word	0x00000100
        /*05c0*/ 	.short	0x0106
        /*05c2*/ 	.byte	0x07
	.zero		1


	//   ....[77]....
        /*05c4*/ 	.word	0x000033c0
        /*05c8*/ 	.word	0x00000000
        /*05cc*/ 	.word	0x00000100
        /*05d0*/ 	.short	0x010a
        /*05d2*/ 	.byte	0xff
	.zero		1


	//   ....[78]....
        /*05d4*/ 	.word	0x000038d0
        /*05d8*/ 	.word	0x00000000
        /*05dc*/ 	.word	0x000000f0
        /*05e0*/ 	.short	0x010a
        /*05e2*/ 	.byte	0xff
	.zero		1


	//   ....[79]....
        /*05e4*/ 	.word	0x000039e0
        /*05e8*/ 	.word	0x00000003
        /*05ec*/ 	.word	0x00000000
        /*05f0*/ 	.short	0x0101
        /*05f2*/ 	.byte	0xff
	.zero		1


	//   ....[80]....
        /*05f4*/ 	.word	0x000039f0
        /*05f8*/ 	.word	0x000000ff
        /*05fc*/ 	.word	0x00000000
        /*0600*/ 	.short	0x010a
        /*0602*/ 	.byte	0x04
	.zero		1


	//   ....[81]....
        /*0604*/ 	.word	0x00003a10
        /*0608*/ 	.word	0x000000ff
        /*060c*/ 	.word	0x00000130
        /*0610*/ 	.short	0x010a
        /*0612*/ 	.byte	0x16
	.zero		1


	//   ....[82]....
        /*0614*/ 	.word	0x00003ae0
        /*0618*/ 	.word	0x000000ff
        /*061c*/ 	.word	0x00000000
        /*0620*/ 	.short	0x010a
        /*0622*/ 	.byte	0x05
	.zero		1


	//   ....[83]....
        /*0624*/ 	.word	0x00003c20
        /*0628*/ 	.word	0x000000ff
        /*062c*/ 	.word	0x00000000
        /*0630*/ 	.short	0x010a
        /*0632*/ 	.byte	0x04
	.zero		1


	//   ....[84]....
        /*0634*/ 	.word	0x00003e10
        /*0638*/ 	.word	0x000000ff
        /*063c*/ 	.word	0x00000000
        /*0640*/ 	.short	0x010a
        /*0642*/ 	.byte	0x04
	.zero		1


	//   ....[85]....
        /*0644*/ 	.word	0x00003ea0
        /*0648*/ 	.word	0x000000ff
        /*064c*/ 	.word	0x00000000
        /*0650*/ 	.short	0x010a
        /*0652*/ 	.byte	0x05
	.zero		1


	//   ....[86]....
        /*0654*/ 	.word	0x00003f30
        /*0658*/ 	.word	0x000000ff
        /*065c*/ 	.word	0x00000000
        /*0660*/ 	.short	0x010a
        /*0662*/ 	.byte	0x05
	.zero		1


	//   ....[87]....
        /*0664*/ 	.word	0x00003fc0
        /*0668*/ 	.word	0x000000ff
        /*066c*/ 	.word	0x00000000
        /*0670*/ 	.short	0x010a
        /*0672*/ 	.byte	0x04
	.zero		1


	//   ....[88]....
        /*0674*/ 	.word	0x00004470
        /*0678*/ 	.word	0x0000000c
        /*067c*/ 	.word	0x000000f0
        /*0680*/ 	.short	0x010a
        /*0682*/ 	.byte	0xff
	.zero		1


	//   ....[89]....
        /*0684*/ 	.word	0x000045e0
        /*0688*/ 	.word	0x00000000
        /*068c*/ 	.word	0x00000000
        /*0690*/ 	.short	0x0101
        /*0692*/ 	.byte	0xff
	.zero		1


	//   ....[90]....
        /*0694*/ 	.word	0x00004a70
        /*0698*/ 	.word	0x000000ff
        /*069c*/ 	.word	0x000000e8
        /*06a0*/ 	.short	0x010a
        /*06a2*/ 	.byte	0x15
	.zero		1


	//   ....[91]....
        /*06a4*/ 	.word	0x00004bf0
        /*06a8*/ 	.word	0x000000ff
        /*06ac*/ 	.word	0x000000d0
        /*06b0*/ 	.short	0x010a
        /*06b2*/ 	.byte	0x15
	.zero		1


	//   ....[92]....
        /*06b4*/ 	.word	0x00004d70
        /*06b8*/ 	.word	0x000000ff
        /*06bc*/ 	.word	0x000000c0
        /*06c0*/ 	.short	0x010b
        /*06c2*/ 	.byte	0x15
	.zero		1


	//   ....[93]....
        /*06c4*/ 	.word	0x00004d80
        /*06c8*/ 	.word	0x000000ff
        /*06cc*/ 	.word	0x00000000
        /*06d0*/ 	.short	0x0101
        /*06d2*/ 	.byte	0x06
	.zero		1


	//   ....[94]....
        /*06d4*/ 	.word	0x00004d90
        /*06d8*/ 	.word	0x000000ff
        /*06dc*/ 	.word	0x000000d8
        /*06e0*/ 	.short	0x010a
        /*06e2*/ 	.byte	0x15
	.zero		1


	//   ....[95]....
        /*06e4*/ 	.word	0x00004f80
        /*06e8*/ 	.word	0x000000ff
        /*06ec*/ 	.word	0x000000c8
        /*06f0*/ 	.short	0x010b
        /*06f2*/ 	.byte	0x15
	.zero		1


	//   ....[96]....
        /*06f4*/ 	.word	0x00004f90
        /*06f8*/ 	.word	0x000000ff
        /*06fc*/ 	.word	0x00000000
        /*0700*/ 	.short	0x0101
        /*0702*/ 	.byte	0x21
	.zero		1


	//   ....[97]....
        /*0704*/ 	.word	0x00004fc0
        /*0708*/ 	.word	0x000000ff
        /*070c*/ 	.word	0x000000d0
        /*0710*/ 	.short	0x010a
        /*0712*/ 	.byte	0x15
	.zero		1


	//   ....[98]....
        /*0714*/ 	.word	0x00005000
        /*0718*/ 	.word	0x00000000
        /*071c*/ 	.word	0x000000d8
        /*0720*/ 	.short	0x010a
        /*0722*/ 	.byte	0xff
	.zero		1


	//   ....[99]....
        /*0724*/ 	.word	0x00005310
        /*0728*/ 	.word	0x00000003
        /*072c*/ 	.word	0x000000f0
        /*0730*/ 	.short	0x010a
        /*0732*/ 	.byte	0xff
	.zero		1


	//   ....[100]....
        /*0734*/ 	.word	0x00005490
        /*0738*/ 	.word	0x00000000
        /*073c*/ 	.word	0x00000000
        /*0740*/ 	.short	0x0101
        /*0742*/ 	.byte	0xff
	.zero		1


	//   ....[101]....
        /*0744*/ 	.word	0x00005fe0
        /*0748*/ 	.word	0x00000003
        /*074c*/ 	.word	0x000000c0
        /*0750*/ 	.short	0x010a
        /*0752*/ 	.byte	0xff
	.zero		1


	//   ....[102]....
        /*0754*/ 	.word	0x00006020
        /*0758*/ 	.word	0x000000ba
        /*075c*/ 	.word	0x00000110
        /*0760*/ 	.short	0x010a
        /*0762*/ 	.byte	0xff
	.zero		1


	//   ....[103]....
        /*0764*/ 	.word	0x00006150
        /*0768*/ 	.word	0x00000003
        /*076c*/ 	.word	0x000000c0
        /*0770*/ 	.short	0x010a
        /*0772*/ 	.byte	0xff
	.zero		1


	//   ....[104]....
        /*0774*/ 	.word	0x00006290
        /*0778*/ 	.word	0x00000000
        /*077c*/ 	.word	0x00000000
        /*0780*/ 	.short	0x0101
        /*0782*/ 	.byte	0xff
	.zero		1


	//   ....[105]....
        /*0784*/ 	.word	0x00006310
        /*0788*/ 	.word	0x000000ba
        /*078c*/ 	.word	0x00000110
        /*0790*/ 	.short	0x010a
        /*0792*/ 	.byte	0xff
	.zero		1


	//   ....[106]....
        /*0794*/ 	.word	0x000076c0
        /*0798*/ 	.word	0x000000c1
        /*079c*/ 	.word	0x000000c0
        /*07a0*/ 	.short	0x010a
        /*07a2*/ 	.byte	0xff
	.zero		1


	//   ....[107]....
        /*07a4*/ 	.word	0x00007790
        /*07a8*/ 	.word	0x000000c1
        /*07ac*/ 	.word	0x000000c0
        /*07b0*/ 	.short	0x010a
        /*07b2*/ 	.byte	0xff
	.zero		1


	//   ....[108]....
        /*07b4*/ 	.word	0x000078d0
        /*07b8*/ 	.word	0x00000000
        /*07bc*/ 	.word	0x00000000
        /*07c0*/ 	.short	0x0101
        /*07c2*/ 	.byte	0xff
	.zero		1


	//   ....[109]....
        /*07c4*/ 	.word	0x00007dd0
        /*07c8*/ 	.word	0x000000ff
        /*07cc*/ 	.word	0x00000000
        /*07d0*/ 	.short	0x0101
        /*07d2*/ 	.byte	0x04
	.zero		1


	//   ....[110]....
        /*07d4*/ 	.word	0x00008d80
        /*07d8*/ 	.word	0x00000003
        /*07dc*/ 	.word	0x00000160
        /*07e0*/ 	.short	0x010a
        /*07e2*/ 	.byte	0xff
	.zero		1


	//   ....[111]....
        /*07e4*/ 	.word	0x00008de0
        /*07e8*/ 	.word	0x00000000
        /*07ec*/ 	.word	0x00000060
        /*07f0*/ 	.short	0x010a
        /*07f2*/ 	.byte	0xff
	.zero		1


	//   ....[112]....
        /*07f4*/ 	.word	0x00008e40
        /*07f8*/ 	.word	0x00000000
        /*07fc*/ 	.word	0x00000060
        /*0800*/ 	.short	0x010a
        /*0802*/ 	.byte	0xff
	.zero		1


	//   ....[113]....
        /*0804*/ 	.word	0x00008e90
        /*0808*/ 	.word	0x00000003
        /*080c*/ 	.word	0x000000f0
        /*0810*/ 	.short	0x010a
        /*0812*/ 	.byte	0xff
	.zero		1


	//   ....[114]....
        /*0814*/ 	.word	0x00008ef0
        /*0818*/ 	.word	0x00000000
        /*081c*/ 	.word	0x00000000
        /*0820*/ 	.short	0x010a
        /*0822*/ 	.byte	0xff
	.zero		1


	//   ....[115]....
        /*0824*/ 	.word	0x00008f50
        /*0828*/ 	.word	0x00000000
        /*082c*/ 	.word	0x00000000
        /*0830*/ 	.short	0x010a
        /*0832*/ 	.byte	0xff
	.zero		1


	//   ....[116]....
        /*0834*/ 	.word	0x00008fb0
        /*0838*/ 	.word	0x00000000
        /*083c*/ 	.word	0x00000000
        /*0840*/ 	.short	0x010a
        /*0842*/ 	.byte	0xff
	.zero		1


	//   ....[117]....
        /*0844*/ 	.word	0x00009010
        /*0848*/ 	.word	0x00000000
        /*084c*/ 	.word	0x00000000
        /*0850*/ 	.short	0x010a
        /*0852*/ 	.byte	0xff
	.zero		1


	//   ....[118]....
        /*0854*/ 	.word	0x00009070
        /*0858*/ 	.word	0x00000000
        /*085c*/ 	.word	0x00000000
        /*0860*/ 	.short	0x010a
        /*0862*/ 	.byte	0xff
	.zero		1


	//   ....[119]....
        /*0864*/ 	.word	0x000090d0
        /*0868*/ 	.word	0x00000000
        /*086c*/ 	.word	0x00000000
        /*0870*/ 	.short	0x010a
        /*0872*/ 	.byte	0xff
	.zero		1


	//   ....[120]....
        /*0874*/ 	.word	0x00009130
        /*0878*/ 	.word	0x00000000
        /*087c*/ 	.word	0x00000000
        /*0880*/ 	.short	0x010a
        /*0882*/ 	.byte	0xff
	.zero		1


	//   ....[121]....
        /*0884*/ 	.word	0x00009190
        /*0888*/ 	.word	0x00000000
        /*088c*/ 	.word	0x00000000
        /*0890*/ 	.short	0x010a
        /*0892*/ 	.byte	0xff
	.zero		1


	//   ....[122]....
        /*0894*/ 	.word	0x000091f0
        /*0898*/ 	.word	0x00000000
        /*089c*/ 	.word	0x00000000
        /*08a0*/ 	.short	0x010a
        /*08a2*/ 	.byte	0xff
	.zero		1


	//   ....[123]....
        /*08a4*/ 	.word	0x00009250
        /*08a8*/ 	.word	0x00000000
        /*08ac*/ 	.word	0x00000000
        /*08b0*/ 	.short	0x010a
        /*08b2*/ 	.byte	0xff
	.zero		1


	//   ....[124]....
        /*08b4*/ 	.word	0x000092b0
        /*08b8*/ 	.word	0x00000000
        /*08bc*/ 	.word	0x00000000
        /*08c0*/ 	.short	0x010a
        /*08c2*/ 	.byte	0xff
	.zero		1


	//   ....[125]....
        /*08c4*/ 	.word	0x00009300
        /*08c8*/ 	.word	0x00000002
        /*08cc*/ 	.word	0x00000150
        /*08d0*/ 	.short	0x010a
        /*08d2*/ 	.byte	0xff
	.zero		1


	//   ....[126]....
        /*08d4*/ 	.word	0x00009360
        /*08d8*/ 	.word	0x00000002
        /*08dc*/ 	.word	0x00000100
        /*08e0*/ 	.short	0x010a
        /*08e2*/ 	.byte	0xff
	.zero		1


	//   ....[127]....
        /*08e4*/ 	.word	0x000093b0
        /*08e8*/ 	.word	0x00000002
        /*08ec*/ 	.word	0x000000f0
        /*08f0*/ 	.short	0x010a
        /*08f2*/ 	.byte	0xff
	.zero		1


	//   ....[128]....
        /*08f4*/ 	.word	0x00009410
        /*08f8*/ 	.word	0x00000000
        /*08fc*/ 	.word	0x00000100
        /*0900*/ 	.short	0x010a
        /*0902*/ 	.byte	0xff
	.zero		1


	//   ....[129]....
        /*0904*/ 	.word	0x00009460
        /*0908*/ 	.word	0x00000000
        /*090c*/ 	.word	0x000000f0
        /*0910*/ 	.short	0x010a
        /*0912*/ 	.byte	0xff
	.zero		1


	//   ....[130]....
        /*0914*/ 	.word	0x000094c0
        /*0918*/ 	.word	0x00000003
        /*091c*/ 	.word	0x00000130
        /*0920*/ 	.short	0x010a
        /*0922*/ 	.byte	0xff
	.zero		1


	//   ....[131]....
        /*0924*/ 	.word	0x00009520
        /*0928*/ 	.word	0x00000000
        /*092c*/ 	.word	0x00000000
        /*0930*/ 	.short	0x010a
        /*0932*/ 	.byte	0xff
	.zero		1


	//   ....[132]....
        /*0934*/ 	.word	0x00009580
        /*0938*/ 	.word	0x00000000
        /*093c*/ 	.word	0x00000000
        /*0940*/ 	.short	0x010a
        /*0942*/ 	.byte	0xff
	.zero		1


	//   ....[133]....
        /*0944*/ 	.word	0x000095e0
        /*0948*/ 	.word	0x00000000
        /*094c*/ 	.word	0x00000000
        /*0950*/ 	.short	0x010a
        /*0952*/ 	.byte	0xff
	.zero		1


	//   ....[134]....
        /*0954*/ 	.word	0x00009640
        /*0958*/ 	.word	0x00000000
        /*095c*/ 	.word	0x00000000
        /*0960*/ 	.short	0x010a
        /*0962*/ 	.byte	0xff
	.zero		1


	//   ....[135]....
        /*0964*/ 	.word	0x000096a0
        /*0968*/ 	.word	0x00000000
        /*096c*/ 	.word	0x00000000
        /*0970*/ 	.short	0x010a
        /*0972*/ 	.byte	0xff
	.zero		1


	//   ....[136]....
        /*0974*/ 	.word	0x000096f0
        /*0978*/ 	.word	0x0000000c
        /*097c*/ 	.word	0x000000f0
        /*0980*/ 	.short	0x010a
        /*0982*/ 	.byte	0xff
	.zero		1


	//   ....[137]....
        /*0984*/ 	.word	0x00009750
        /*0988*/ 	.word	0x00000000
        /*098c*/ 	.word	0x000000e8
        /*0990*/ 	.short	0x010a
        /*0992*/ 	.byte	0xff
	.zero		1


	//   ....[138]....
        /*0994*/ 	.word	0x000097b0
        /*0998*/ 	.word	0x00000000
        /*099c*/ 	.word	0x000000d0
        /*09a0*/ 	.short	0x010a
        /*09a2*/ 	.byte	0xff
	.zero		1


	//   ....[139]....
        /*09a4*/ 	.word	0x00009810
        /*09a8*/ 	.word	0x00000000
        /*09ac*/ 	.word	0x000000d8
        /*09b0*/ 	.short	0x010a
        /*09b2*/ 	.byte	0xff
	.zero		1


	//   ....[140]....
        /*09b4*/ 	.word	0x00009870
        /*09b8*/ 	.word	0x00000000
        /*09bc*/ 	.word	0x000000d0
        /*09c0*/ 	.short	0x010a
        /*09c2*/ 	.byte	0xff
	.zero		1


	//   ....[141]....
        /*09c4*/ 	.word	0x000098c0
        /*09c8*/ 	.word	0x00000003
        /*09cc*/ 	.word	0x000000f0
        /*09d0*/ 	.short	0x010a
        /*09d2*/ 	.byte	0xff
	.zero		1


	//   ....[142]....
        /*09d4*/ 	.word	0x00009910
        /*09d8*/ 	.word	0x00000003
        /*09dc*/ 	.word	0x000000c0
        /*09e0*/ 	.short	0x010a
        /*09e2*/ 	.byte	0xff
	.zero		1


	//   ....[143]....
        /*09e4*/ 	.word	0x00009960
        /*09e8*/ 	.word	0x000000ba
        /*09ec*/ 	.word	0x00000110
        /*09f0*/ 	.short	0x010a
        /*09f2*/ 	.byte	0xff
	.zero		1


	//   ....[144]....
        /*09f4*/ 	.word	0x000099b0
        /*09f8*/ 	.word	0x000000c1
        /*09fc*/ 	.word	0x000000c0
        /*0a00*/ 	.short	0x010a
        /*0a02*/ 	.byte	0xff
	.zero		1


	//----- nvinfo : EIATTR_NUM_MBARRIERS
	.align		4
.L_47:
        /*0a04*/ 	.byte	0x03, 0x38
        /*0a06*/ 	.short	0x002e


	//----- nvinfo : EIATTR_EXIT_INSTR_OFFSETS
	.align		4
        /*0a08*/ 	.byte	0x04, 0x1c
        /*0a0a*/ 	.short	(.L_49 - .L_48)


	//   ....[0]....
.L_48:
        /*0a0c*/ 	.word	0x00002ea0


	//   ....[1]....
        /*0a10*/ 	.word	0x00003390


	//   ....[2]....
        /*0a14*/ 	.word	0x000033f0


	//   ....[3]....
        /*0a18*/ 	.word	0x00004220


	//   ....[4]....
        /*0a1c*/ 	.word	0x00005030


	//   ....[5]....
        /*0a20*/ 	.word	0x00005070


	//   ....[6]....
        /*0a24*/ 	.word	0x00008d70


	//----- nvinfo : EIATTR_MAX_THREADS
	.align		4
.L_49:
        /*0a28*/ 	.byte	0x04, 0x05
        /*0a2a*/ 	.short	(.L_51 - .L_50)
.L_50:
        /*0a2c*/ 	.word	0x00000100
        /*0a30*/ 	.word	0x00000001
        /*0a34*/ 	.word	0x00000001


	//----- nvinfo : EIATTR_CRS_STACK_SIZE
	.align		4
.L_51:
        /*0a38*/ 	.byte	0x04, 0x1e
        /*0a3a*/ 	.short	(.L_53 - .L_52)
.L_52:
        /*0a3c*/ 	.word	0x00000000


	//----- nvinfo : EIATTR_CBANK_PARAM_SIZE
	.align		4
.L_53:
        /*0a40*/ 	.byte	0x03, 0x19
        /*0a42*/ 	.short	0x0800


	//----- nvinfo : EIATTR_PARAM_CBANK
	.align		4
        /*0a44*/ 	.byte	0x04, 0x0a
        /*0a46*/ 	.short	(.L_55 - .L_54)
	.align		4
.L_54:
        /*0a48*/ 	.word	index@(.nv.constant0._ZN7cutlass13device_kernelINS_4gemm6kernel13GemmUniversalIN4cute5tupleIJiiiiEEENS1_10collective13CollectiveMmaINS1_35MainloopSm100TmaUmmaWarpSpecializedILi12ELi2ELi4ENS5_IJNS4_1CILi1EEENSA_ILi2EEESB_EEEEENS5_IJNSA_ILi128EEESF_NSA_ILi64EEEEEENS_12float_e4m3_tENS5_IJlSB_lEEESI_SJ_NS4_8TiledMMAINS4_8MMA_AtomIJNS4_10MMA_TraitsINS4_19SM100_MMA_F8F6F4_SSEJSI_SI_fSF_SF_NS4_17integral_constantINS4_4UMMA5MajorELSQ_0EEESR_NSO_INSP_7ScaleInELSS_0EEEST_EEEEEENS4_6LayoutINS5_IJSB_SB_SB_EEENS5_IJNSA_ILi0EEESY_SY_EEEEENS5_IJNS4_10UnderscoreES11_S11_EEEEENS4_23SM90_TMA_LOAD_MULTICASTENS4_14ComposedLayoutINS4_7SwizzleILi2ELi4ELi3EEENS4_18smem_ptr_flag_bitsILi8EEENSW_INS5_IJNSA_ILi8EEESG_EEENS5_IJSG_SB_EEEEEEEvNS4_8identityENS4_13SM90_TMA_LOADES1E_vS1F_EENS_8epilogue10collective18CollectiveEpilogueINS1I_23Sm100TmaWarpSpecializedILi2ELi2ELi64ELb0ELb0EEEJSH_NS5_IJNSW_ISF_SB_EENSW_ISG_SB_EEEEESI_SJ_SI_SJ_NS1I_6fusion15FusionCallbacksIS1M_NS1Q_17LinearCombinationISI_fSI_fLNS_15FloatRoundStyleE2EEESH_S1P_JEEENS4_5SM1004TMEM4LOAD26SM100_TMEM_LOAD_32dp32b64xES1G_S1E_NS4_39AutoVectorizingCopyWithAssumedAlignmentILi128EEENS4_14SM90_TMA_STOREES1E_S21_S21_EEEvvEEEEvNT_6ParamsE)
        /*0a4c*/ 	.short	0x0380
        /*0a4e*/ 	.short	0x0800


	//----- nvinfo : EIATTR_SW_WAR
	.align		4
.L_55:
        /*0a50*/ 	.byte	0x04, 0x36
        /*0a52*/ 	.short	(.L_57 - .L_56)
.L_56:
        /*0a54*/ 	.word	0x00000008
.L_57:


//--------------------- .nv.callgraph             --------------------------
	.section	.nv.callgraph,"",@"SHT_CUDA_CALLGRAPH"
	.align	4
	.sectionentsize	8
	.align		4
        /*0000*/ 	.word	0x00000000
	.align		4
        /*0004*/ 	.word	0xffffffff
	.align		4
        /*0008*/ 	.word	index@(_ZN7cutlass13device_kernelINS_4gemm6kernel13GemmUniversalIN4cute5tupleIJiiiiEEENS1_10collective13CollectiveMmaINS1_35MainloopSm100TmaUmmaWarpSpecializedILi12ELi2ELi4ENS5_IJNS4_1CILi1EEENSA_ILi2EEESB_EEEEENS5_IJNSA_ILi128EEESF_NSA_ILi64EEEEEENS_12float_e4m3_tENS5_IJlSB_lEEESI_SJ_NS4_8TiledMMAINS4_8MMA_AtomIJNS4_10MMA_TraitsINS4_19SM100_MMA_F8F6F4_SSEJSI_SI_fSF_SF_NS4_17integral_constantINS4_4UMMA5MajorELSQ_0EEESR_NSO_INSP_7ScaleInELSS_0EEEST_EEEEEENS4_6LayoutINS5_IJSB_SB_SB_EEENS5_IJNSA_ILi0EEESY_SY_EEEEENS5_IJNS4_10UnderscoreES11_S11_EEEEENS4_23SM90_TMA_LOAD_MULTICASTENS4_14ComposedLayoutINS4_7SwizzleILi2ELi4ELi3EEENS4_18smem_ptr_flag_bitsILi8EEENSW_INS5_IJNSA_ILi8EEESG_EEENS5_IJSG_SB_EEEEEEEvNS4_8identityENS4_13SM90_TMA_LOADES1E_vS1F_EENS_8epilogue10collective18CollectiveEpilogueINS1I_23Sm100TmaWarpSpecializedILi2ELi2ELi64ELb0ELb0EEEJSH_NS5_IJNSW_ISF_SB_EENSW_ISG_SB_EEEEESI_SJ_SI_SJ_NS1I_6fusion15FusionCallbacksIS1M_NS1Q_17LinearCombinationISI_fSI_fLNS_15FloatRoundStyleE2EEESH_S1P_JEEENS4_5SM1004TMEM4LOAD26SM100_TMEM_LOAD_32dp32b64xES1G_S1E_NS4_39AutoVectorizingCopyWithAssumedAlignmentILi128EEENS4_14SM90_TMA_STOREES1E_S21_S21_EEEvvEEEEvNT_6ParamsE)
	.align		4
        /*000c*/ 	.word	index@(__assertfail)
	.align		4
        /*0010*/ 	.word	0x00000000
	.align		4
        /*0014*/ 	.word	0xfffffffe
	.align		4
        /*0018*/ 	.word	0x00000000
	.align		4
        /*001c*/ 	.word	0xfffffffd
	.align		4
        /*0020*/ 	.word	0x00000000
	.align		4
        /*0024*/ 	.word	0xfffffffc


//--------------------- .nv.constant4             --------------------------
	.section	.nv.constant4,"a",@progbits
	.align	8
	.align		8
.nv.constant4:
        /*0000*/ 	.dword	__assertfail
	.align		8
        /*0008*/ 	.dword	__unnamed_1
	.align		8
        /*0010*/ 	.dword	__unnamed_2
	.align		8
        /*0018*/ 	.dword	_ZN40_INTERNAL_c798de08_4_k_cu_6edb09ff_242204cuda3std3__45__cpo5beginE
	.align		8
        /*0020*/ 	.dword	_ZN40_INTERNAL_c798de08_4_k_cu_6edb09ff_242204cuda3std3__45__cpo3endE
	.align		8
        /*0028*/ 	.dword	_ZN40_INTERNAL_c798de08_4_k_cu_6edb09ff_242204cuda3std3__45__cpo6cbeginE
	.align		8
        /*0030*/ 	.dword	_ZN40_INTERNAL_c798de08_4_k_cu_6edb09ff_242204cuda3std3__45__cpo4cendE
	.align		8
        /*0038*/ 	.dword	_ZN40_INTERNAL_c798de08_4_k_cu_6edb09ff_242204cuda3std3__442_GLOBAL__N__c798de08_4_k_cu_6edb09ff_242206ignoreE
	.align		8
        /*0040*/ 	.dword	_ZN40_INTERNAL_c798de08_4_k_cu_6edb09ff_242204cuda3std3__419piecewise_constructE
	.align		8
        /*0048*/ 	.dword	_ZN40_INTERNAL_c798de08_4_k_cu_6edb09ff_242204cuda3std3__48in_placeE
	.align		8
        /*0050*/ 	.dword	_ZN40_INTERNAL_c798de08_4_k_cu_6edb09ff_242204cuda3std6ranges3__45__cpo4swapE
	.align		8
        /*0058*/ 	.dword	_ZN40_INTERNAL_c798de08_4_k_cu_6edb09ff_242204cuda3std6ranges3__45__cpo9iter_moveE
	.align		8
        /*0060*/ 	.dword	_ZN40_INTERNAL_c798de08_4_k_cu_6edb09ff_242204cute7productE
	.align		8
        /*0068*/ 	.dword	_ZN40_INTERNAL_c798de08_4_k_cu_6edb09ff_242204cute1_E
	.align		8
        /*0070*/ 	.dword	$str$25
	.align		8
        /*0078*/ 	.dword	$str$26
	.align		8
        /*0080*/ 	.dword	$str$27
	.align		8
        /*0088*/ 	.dword	$str$28


//--------------------- .text._ZN7cutlass13device_kernelINS_4gemm6kernel13GemmUniversalIN4cute5tupleIJiiiiEEENS1_10collective13CollectiveMmaINS1_35MainloopSm100TmaUmmaWarpSpecializedILi12ELi2ELi4ENS5_IJNS4_1CILi1EEENSA_ILi2EEESB_EEEEENS5_IJNSA_ILi128EEESF_NSA_ILi64EEEEEENS_12float_e4m3_tENS5_IJlSB_lEEESI_SJ_NS4_8TiledMMAINS4_8MMA_AtomIJNS4_10MMA_TraitsINS4_19SM100_MMA_F8F6F4_SSEJSI_SI_fSF_SF_NS4_17integral_constantINS4_4UMMA5MajorELSQ_0EEESR_NSO_INSP_7ScaleInELSS_0EEEST_EEEEEENS4_6LayoutINS5_IJSB_SB_SB_EEENS5_IJNSA_ILi0EEESY_SY_EEEEENS5_IJNS4_10UnderscoreES11_S11_EEEEENS4_23SM90_TMA_LOAD_MULTICASTENS4_14ComposedLayoutINS4_7SwizzleILi2ELi4ELi3EEENS4_18smem_ptr_flag_bitsILi8EEENSW_INS5_IJNSA_ILi8EEESG_EEENS5_IJSG_SB_EEEEEEEvNS4_8identityENS4_13SM90_TMA_LOADES1E_vS1F_EENS_8epilogue10collective18CollectiveEpilogueINS1I_23Sm100TmaWarpSpecializedILi2ELi2ELi64ELb0ELb0EEEJSH_NS5_IJNSW_ISF_SB_EENSW_ISG_SB_EEEEESI_SJ_SI_SJ_NS1I_6fusion15FusionCallbacksIS1M_NS1Q_17LinearCombinationISI_fSI_fLNS_15FloatRoundStyleE2EEESH_S1P_JEEENS4_5SM1004TMEM4LOAD26SM100_TMEM_LOAD_32dp32b64xES1G_S1E_NS4_39AutoVectorizingCopyWithAssumedAlignmentILi128EEENS4_14SM90_TMA_STOREES1E_S21_S21_EEEvvEEEEvNT_6ParamsE --------------------------
	.section	.text._ZN7cutlass13device_kernelINS_4gemm6kernel13GemmUniversalIN4cute5tupleIJiiiiEEENS1_10collective13CollectiveMmaINS1_35MainloopSm100TmaUmmaWarpSpecializedILi12ELi2ELi4ENS5_IJNS4_1CILi1EEENSA_ILi2EEESB_EEEEENS5_IJNSA_ILi128EEESF_NSA_ILi64EEEEEENS_12float_e4m3_tENS5_IJlSB_lEEESI_SJ_NS4_8TiledMMAINS4_8MMA_AtomIJNS4_10MMA_TraitsINS4_19SM100_MMA_F8F6F4_SSEJSI_SI_fSF_SF_NS4_17integral_constantINS4_4UMMA5MajorELSQ_0EEESR_NSO_INSP_7ScaleInELSS_0EEEST_EEEEEENS4_6LayoutINS5_IJSB_SB_SB_EEENS5_IJNSA_ILi0EEESY_SY_EEEEENS5_IJNS4_10UnderscoreES11_S11_EEEEENS4_23SM90_TMA_LOAD_MULTICASTENS4_14ComposedLayoutINS4_7SwizzleILi2ELi4ELi3EEENS4_18smem_ptr_flag_bitsILi8EEENSW_INS5_IJNSA_ILi8EEESG_EEENS5_IJSG_SB_EEEEEEEvNS4_8identityENS4_13SM90_TMA_LOADES1E_vS1F_EENS_8epilogue10collective18CollectiveEpilogueINS1I_23Sm100TmaWarpSpecializedILi2ELi2ELi64ELb0ELb0EEEJSH_NS5_IJNSW_ISF_SB_EENSW_ISG_SB_EEEEESI_SJ_SI_SJ_NS1I_6fusion15FusionCallbacksIS1M_NS1Q_17LinearCombinationISI_fSI_fLNS_15FloatRoundStyleE2EEESH_S1P_JEEENS4_5SM1004TMEM4LOAD26SM100_TMEM_LOAD_32dp32b64xES1G_S1E_NS4_39AutoVectorizingCopyWithAssumedAlignmentILi128EEENS4_14SM90_TMA_STOREES1E_S21_S21_EEEvvEEEEvNT_6ParamsE,"ax",@progbits
	.align	128
.text._ZN7cutlass13device_kernelINS_4gemm6kernel13GemmUniversalIN4cute5tupleIJiiiiEEENS1_10collective13CollectiveMmaINS1_35MainloopSm100TmaUmmaWarpSpecializedILi12ELi2ELi4ENS5_IJNS4_1CILi1EEENSA_ILi2EEESB_EEEEENS5_IJNSA_ILi128EEESF_NSA_ILi64EEEEEENS_12float_e4m3_tENS5_IJlSB_lEEESI_SJ_NS4_8TiledMMAINS4_8MMA_AtomIJNS4_10MMA_TraitsINS4_19SM100_MMA_F8F6F4_SSEJSI_SI_fSF_SF_NS4_17integral_constantINS4_4UMMA5MajorELSQ_0EEESR_NSO_INSP_7ScaleInELSS_0EEEST_EEEEEENS4_6LayoutINS5_IJSB_SB_SB_EEENS5_IJNSA_ILi0EEESY_SY_EEEEENS5_IJNS4_10UnderscoreES11_S11_EEEEENS4_23SM90_TMA_LOAD_MULTICASTENS4_14ComposedLayoutINS4_7SwizzleILi2ELi4ELi3EEENS4_18smem_ptr_flag_bitsILi8EEENSW_INS5_IJNSA_ILi8EEESG_EEENS5_IJSG_SB_EEEEEEEvNS4_8identityENS4_13SM90_TMA_LOADES1E_vS1F_EENS_8epilogue10collective18CollectiveEpilogueINS1I_23Sm100TmaWarpSpecializedILi2ELi2ELi64ELb0ELb0EEEJSH_NS5_IJNSW_ISF_SB_EENSW_ISG_SB_EEEEESI_SJ_SI_SJ_NS1I_6fusion15FusionCallbacksIS1M_NS1Q_17LinearCombinationISI_fSI_fLNS_15FloatRoundStyleE2EEESH_S1P_JEEENS4_5SM1004TMEM4LOAD26SM100_TMEM_LOAD_32dp32b64xES1G_S1E_NS4_39AutoVectorizingCopyWithAssumedAlignmentILi128EEENS4_14SM90_TMA_STOREES1E_S21_S21_EEEvvEEEEvNT_6ParamsE:
        .type           _ZN7cutlass13device_kernelINS_4gemm6kernel13GemmUniversalIN4cute5tupleIJiiiiEEENS1_10collective13CollectiveMmaINS1_35MainloopSm100TmaUmmaWarpSpecializedILi12ELi2ELi4ENS5_IJNS4_1CILi1EEENSA_ILi2EEESB_EEEEENS5_IJNSA_ILi128EEESF_NSA_ILi64EEEEEENS_12float_e4m3_tENS5_IJlSB_lEEESI_SJ_NS4_8TiledMMAINS4_8MMA_AtomIJNS4_10MMA_TraitsINS4_19SM100_MMA_F8F6F4_SSEJSI_SI_fSF_SF_NS4_17integral_constantINS4_4UMMA5MajorELSQ_0EEESR_NSO_INSP_7ScaleInELSS_0EEEST_EEEEEENS4_6LayoutINS5_IJSB_SB_SB_EEENS5_IJNSA_ILi0EEESY_SY_EEEEENS5_IJNS4_10UnderscoreES11_S11_EEEEENS4_23SM90_TMA_LOAD_MULTICASTENS4_14ComposedLayoutINS4_7SwizzleILi2ELi4ELi3EEENS4_18smem_ptr_flag_bitsILi8EEENSW_INS5_IJNSA_ILi8EEESG_EEENS5_IJSG_SB_EEEEEEEvNS4_8identityENS4_13SM90_TMA_LOADES1E_vS1F_EENS_8epilogue10collective18CollectiveEpilogueINS1I_23Sm100TmaWarpSpecializedILi2ELi2ELi64ELb0ELb0EEEJSH_NS5_IJNSW_ISF_SB_EENSW_ISG_SB_EEEEESI_SJ_SI_SJ_NS1I_6fusion15FusionCallbacksIS1M_NS1Q_17LinearCombinationISI_fSI_fLNS_15FloatRoundStyleE2EEESH_S1P_JEEENS4_5SM1004TMEM4LOAD26SM100_TMEM_LOAD_32dp32b64xES1G_S1E_NS4_39AutoVectorizingCopyWithAssumedAlignmentILi128EEENS4_14SM90_TMA_STOREES1E_S21_S21_EEEvvEEEEvNT_6ParamsE,@function
        .size           _ZN7cutlass13device_kernelINS_4gemm6kernel13GemmUniversalIN4cute5tupleIJiiiiEEENS1_10collective13CollectiveMmaINS1_35MainloopSm100TmaUmmaWarpSpecializedILi12ELi2ELi4ENS5_IJNS4_1CILi1EEENSA_ILi2EEESB_EEEEENS5_IJNSA_ILi128EEESF_NSA_ILi64EEEEEENS_12float_e4m3_tENS5_IJlSB_lEEESI_SJ_NS4_8TiledMMAINS4_8MMA_AtomIJNS4_10MMA_TraitsINS4_19SM100_MMA_F8F6F4_SSEJSI_SI_fSF_SF_NS4_17integral_constantINS4_4UMMA5MajorELSQ_0EEESR_NSO_INSP_7ScaleInELSS_0EEEST_EEEEEENS4_6LayoutINS5_IJSB_SB_SB_EEENS5_IJNSA_ILi0EEESY_SY_EEEEENS5_IJNS4_10UnderscoreES11_S11_EEEEENS4_23SM90_TMA_LOAD_MULTICASTENS4_14ComposedLayoutINS4_7SwizzleILi2ELi4ELi3EEENS4_18smem_ptr_flag_bitsILi8EEENSW_INS5_IJNSA_ILi8EEESG_EEENS5_IJSG_SB_EEEEEEEvNS4_8identityENS4_13SM90_TMA_LOADES1E_vS1F_EENS_8epilogue10collective18CollectiveEpilogueINS1I_23Sm100TmaWarpSpecializedILi2ELi2ELi64ELb0ELb0EEEJSH_NS5_IJNSW_ISF_SB_EENSW_ISG_SB_EEEEESI_SJ_SI_SJ_NS1I_6fusion15FusionCallbacksIS1M_NS1Q_17LinearCombinationISI_fSI_fLNS_15FloatRoundStyleE2EEESH_S1P_JEEENS4_5SM1004TMEM4LOAD26SM100_TMEM_LOAD_32dp32b64xES1G_S1E_NS4_39AutoVectorizingCopyWithAssumedAlignmentILi128EEENS4_14SM90_TMA_STOREES1E_S21_S21_EEEvvEEEEvNT_6ParamsE,(.L_x_175 - _ZN7cutlass13device_kernelINS_4gemm6kernel13GemmUniversalIN4cute5tupleIJiiiiEEENS1_10collective13CollectiveMmaINS1_35MainloopSm100TmaUmmaWarpSpecializedILi12ELi2ELi4ENS5_IJNS4_1CILi1EEENSA_ILi2EEESB_EEEEENS5_IJNSA_ILi128EEESF_NSA_ILi64EEEEEENS_12float_e4m3_tENS5_IJlSB_lEEESI_SJ_NS4_8TiledMMAINS4_8MMA_AtomIJNS4_10MMA_TraitsINS4_19SM100_MMA_F8F6F4_SSEJSI_SI_fSF_SF_NS4_17integral_constantINS4_4UMMA5MajorELSQ_0EEESR_NSO_INSP_7ScaleInELSS_0EEEST_EEEEEENS4_6LayoutINS5_IJSB_SB_SB_EEENS5_IJNSA_ILi0EEESY_SY_EEEEENS5_IJNS4_10UnderscoreES11_S11_EEEEENS4_23SM90_TMA_LOAD_MULTICASTENS4_14ComposedLayoutINS4_7SwizzleILi2ELi4ELi3EEENS4_18smem_ptr_flag_bitsILi8EEENSW_INS5_IJNSA_ILi8EEESG_EEENS5_IJSG_SB_EEEEEEEvNS4_8identityENS4_13SM90_TMA_LOADES1E_vS1F_EENS_8epilogue10collective18CollectiveEpilogueINS1I_23Sm100TmaWarpSpecializedILi2ELi2ELi64ELb0ELb0EEEJSH_NS5_IJNSW_ISF_SB_EENSW_ISG_SB_EEEEESI_SJ_SI_SJ_NS1I_6fusion15FusionCallbacksIS1M_NS1Q_17LinearCombinationISI_fSI_fLNS_15FloatRoundStyleE2EEESH_S1P_JEEENS4_5SM1004TMEM4LOAD26SM100_TMEM_LOAD_32dp32b64xES1G_S1E_NS4_39AutoVectorizingCopyWithAssumedAlignmentILi128EEENS4_14SM90_TMA_STOREES1E_S21_S21_EEEvvEEEEvNT_6ParamsE)
        .other          _ZN7cutlass13device_kernelINS_4gemm6kernel13GemmUniversalIN4cute5tupleIJiiiiEEENS1_10collective13CollectiveMmaINS1_35MainloopSm100TmaUmmaWarpSpecializedILi12ELi2ELi4ENS5_IJNS4_1CILi1EEENSA_ILi2EEESB_EEEEENS5_IJNSA_ILi128EEESF_NSA_ILi64EEEEEENS_12float_e4m3_tENS5_IJlSB_lEEESI_SJ_NS4_8TiledMMAINS4_8MMA_AtomIJNS4_10MMA_TraitsINS4_19SM100_MMA_F8F6F4_SSEJSI_SI_fSF_SF_NS4_17integral_constantINS4_4UMMA5MajorELSQ_0EEESR_NSO_INSP_7ScaleInELSS_0EEEST_EEEEEENS4_6LayoutINS5_IJSB_SB_SB_EEENS5_IJNSA_ILi0EEESY_SY_EEEEENS5_IJNS4_10UnderscoreES11_S11_EEEEENS4_23SM90_TMA_LOAD_MULTICASTENS4_14ComposedLayoutINS4_7SwizzleILi2ELi4ELi3EEENS4_18smem_ptr_flag_bitsILi8EEENSW_INS5_IJNSA_ILi8EEESG_EEENS5_IJSG_SB_EEEEEEEvNS4_8identityENS4_13SM90_TMA_LOADES1E_vS1F_EENS_8epilogue10collective18CollectiveEpilogueINS1I_23Sm100TmaWarpSpecializedILi2ELi2ELi64ELb0ELb0EEEJSH_NS5_IJNSW_ISF_SB_EENSW_ISG_SB_EEEEESI_SJ_SI_SJ_NS1I_6fusion15FusionCallbacksIS1M_NS1Q_17LinearCombinationISI_fSI_fLNS_15FloatRoundStyleE2EEESH_S1P_JEEENS4_5SM1004TMEM4LOAD26SM100_TMEM_LOAD_32dp32b64xES1G_S1E_NS4_39AutoVectorizingCopyWithAssumedAlignmentILi128EEENS4_14SM90_TMA_STOREES1E_S21_S21_EEEvvEEEEvNT_6ParamsE,@"STO_CUDA_ENTRY STV_DEFAULT"
_ZN7cutlass13device_kernelINS_4gemm6kernel13GemmUniversalIN4cute5tupleIJiiiiEEENS1_10collective13CollectiveMmaINS1_35MainloopSm100TmaUmmaWarpSpecializedILi12ELi2ELi4ENS5_IJNS4_1CILi1EEENSA_ILi2EEESB_EEEEENS5_IJNSA_ILi128EEESF_NSA_ILi64EEEEEENS_12float_e4m3_tENS5_IJlSB_lEEESI_SJ_NS4_8TiledMMAINS4_8MMA_AtomIJNS4_10MMA_TraitsINS4_19SM100_MMA_F8F6F4_SSEJSI_SI_fSF_SF_NS4_17integral_constantINS4_4UMMA5MajorELSQ_0EEESR_NSO_INSP_7ScaleInELSS_0EEEST_EEEEEENS4_6LayoutINS5_IJSB_SB_SB_EEENS5_IJNSA_ILi0EEESY_SY_EEEEENS5_IJNS4_10UnderscoreES11_S11_EEEEENS4_23SM90_TMA_LOAD_MULTICASTENS4_14ComposedLayoutINS4_7SwizzleILi2ELi4ELi3EEENS4_18smem_ptr_flag_bitsILi8EEENSW_INS5_IJNSA_ILi8EEESG_EEENS5_IJSG_SB_EEEEEEEvNS4_8identityENS4_13SM90_TMA_LOADES1E_vS1F_EENS_8epilogue10collective18CollectiveEpilogueINS1I_23Sm100TmaWarpSpecializedILi2ELi2ELi64ELb0ELb0EEEJSH_NS5_IJNSW_ISF_SB_EENSW_ISG_SB_EEEEESI_SJ_SI_SJ_NS1I_6fusion15FusionCallbacksIS1M_NS1Q_17LinearCombinationISI_fSI_fLNS_15FloatRoundStyleE2EEESH_S1P_JEEENS4_5SM1004TMEM4LOAD26SM100_TMEM_LOAD_32dp32b64xES1G_S1E_NS4_39AutoVectorizingCopyWithAssumedAlignmentILi128EEENS4_14SM90_TMA_STOREES1E_S21_S21_EEEvvEEEEvNT_6ParamsE:
[----:B------:R-:W1:Y:S01]  /*0000*/  LDC R1, c[0x0][0x37c] ;  /* 0x0000df00ff017b82 */ /* 0x000e620000000800 */
[----:B------:R-:W2:Y:S01]  /*0010*/  S2R R170, SR_TID.X ;  /* 0x0000000000aa7919 */ /* 0x000ea20000002100 */
[----:B------:R-:W3:Y:S01]  /*0020*/  LDCU.64 UR8, c[0x0][0x890] ;  /* 0x00011200ff0877ac */ /* 0x000ee20008000a00 */
[----:B------:R-:W-:Y:S02]  /*0030*/  PRMT R158, RZ, 0x7610, R158 ;  /* 0x00007610ff9e7816 */ /* 0x000fe4000000009e */
[----:B------:R-:W-:Y:S01]  /*0040*/  ELECT P3, URZ, PT ;  /* 0x0000000000ff782f */ /* 0x000fe20003860000 */
[----:B---3--:R-:W-:-:S04]  /*0050*/  UISETP.NE.U32.AND UP0, UPT, UR8, URZ, UPT ;  /* 0x000000ff0800728c */ /* 0x008fc8000bf05070 */
[----:B------:R-:W-:Y:S01]  /*0060*/  UISETP.NE.AND.EX UP0, UPT, UR9, URZ, UPT, UP0 ;  /* 0x000000ff0900728c */ /* 0x000fe2000bf05300 */
[----:B--2---:R-:W-:-:S05]  /*0070*/  SHF.R.U32.HI R159, RZ, 0x5, R170 ;  /* 0x00000005ff9f7819 */ /* 0x004fca00000116aa */
[----:B------:R-:W2:Y:S02]  /*0080*/  SHFL.IDX PT, R0, R159, RZ, 0x1f ;  /* 0x00001fff9f007589 */ /* 0x000ea400000e0000 */
[----:B--2---:R-:W-:Y:S01]  /*0090*/  R2UR UR17, R0 ;  /* 0x00000000001172ca */ /* 0x004fe200000e0000 */
[----:B-1----:R-:W-:-:S14]  /*00a0*/  BRA.U UP0, `(.L_x_0) ;  /* 0x0000000100307547 */ /* 0x002fdc000b800000 */
[----:B------:R-:W1:Y:S02]  /*00b0*/  LDCU.64 UR4, c[0x0][0x888] ;  /* 0x00011100ff0477ac */ /* 0x000e640008000a00 */
[----:B-1----:R-:W-:-:S04]  /*00c0*/  UISETP.NE.U32.AND UP0, UPT, UR4, URZ, UPT ;  /* 0x000000ff0400728c */ /* 0x002fc8000bf05070 */
[----:B------:R-:W-:-:S09]  /*00d0*/  UISETP.NE.AND.EX UP0, UPT, UR5, URZ, UPT, UP0 ;  /* 0x000000ff0500728c */ /* 0x000fd2000bf05300 */
[----:B------:R-:W-:Y:S05]  /*00e0*/  BRA.U !UP0, `(.L_x_1) ;  /* 0x0000000108147547 */ /* 0x000fea000b800000 */
[----:B------:R-:W1:Y:S01]  /*00f0*/  LDC.64 R2, c[0x0][0x888] ;  /* 0x00022200ff027b82 */ /* 0x000e620000000a00 */
[----:B------:R-:W1:Y:S02]  /*0100*/  LDCU.64 UR4, c[0x0][0x358] ;  /* 0x00006b00ff0477ac */ /* 0x000e640008000a00 */
[----:B-1----:R1:W5:Y:S01]  /*0110*/  LDG.E R73, desc[UR4][R2.64] ;  /* 0x0000000402497981 */ /* 0x002362000c1e1900 */
[----:B------:R-:W-:Y:S01]  /*0120*/  HFMA2 R158, -RZ, RZ, 0, 5.9604644775390625e-08 ;  /* 0x00000001ff9e7431 */ /* 0x000fe200000001ff */
[----:B------:R-:W-:Y:S05]  /*0130*/  BRA `(.L_x_0) ;  /* 0x00000000000c7947 */ /* 0x000fea0003800000 */
.L_x_1:
[----:B------:R-:W1:Y:S01]  /*0140*/  LDCU UR4, c[0x0][0x880] ;  /* 0x00011000ff0477ac */ /* 0x000e620008000800 */
[----:B------:R-:W-:Y:S01]  /*0150*/  HFMA2 R158, -RZ, RZ, 0, 5.9604644775390625e-08 ;  /* 0x00000001ff9e7431 */ /* 0x000fe200000001ff */
[----:B-1----:R-:W-:-:S07]  /*0160*/  MOV R73, UR4 ;  /* 0x0000000400497c02 */ /* 0x002fce0008000f00 */
.L_x_0:
[----:B------:R-:W2:Y:S02]  /*0170*/  LDCU.64 UR4, c[0x0][0x8b0] ;  /* 0x00011600ff0477ac */ /* 0x000ea40008000a00 */
[----:B--2---:R-:W-:-:S04]  /*0180*/  UISETP.NE.U32.AND UP0, UPT, UR4, URZ, UPT ;  /* 0x000000ff0400728c */ /* 0x004fc8000bf05070 */
[----:B------:R-:W-:-:S09]  /*0190*/  UISETP.NE.AND.EX UP0, UPT, UR5, URZ, UPT, UP0 ;  /* 0x000000ff0500728c */ /* 0x000fd2000bf05300 */
[----:B------:R-:W-:Y:S05]  /*01a0*/  BRA.U UP0, `(.L_x_2) ;  /* 0x0000000100287547 */ /* 0x000fea000b800000 */
[----:B------:R-:W2:Y:S02]  /*01b0*/  LDCU.64 UR4, c[0x0][0x8a8] ;  /* 0x00011500ff0477ac */ /* 0x000ea40008000a00 */
[----:B--2---:R-:W-:-:S04]  /*01c0*/  UISETP.NE.U32.AND UP0, UPT, UR4, URZ, UPT ;  /* 0x000000ff0400728c */ /* 0x004fc8000bf05070 */
[----:B------:R-:W-:-:S09]  /*01d0*/  UISETP.NE.AND.EX UP0, UPT, UR5, URZ, UPT, UP0 ;  /* 0x000000ff0500728c */ /* 0x000fd2000bf05300 */
[----:B------:R-:W-:Y:S05]  /*01e0*/  BRA.U !UP0, `(.L_x_3) ;  /* 0x0000000108107547 */ /* 0x000fea000b800000 */
[----:B------:R-:W2:Y:S01]  /*01f0*/  LDC.64 R70, c[0x0][0x8a8] ;  /* 0x00022a00ff467b82 */ /* 0x000ea20000000a00 */
[----:B------:R-:W2:Y:S02]  /*0200*/  LDCU.64 UR4, c[0x0][0x358] ;  /* 0x00006b00ff0477ac */ /* 0x000ea40008000a00 */
[----:B--2---:R2:W5:Y:S01]  /*0210*/  LDG.E R70, desc[UR4][R70.64] ;  /* 0x0000000446467981 */ /* 0x004562000c1e1900 */
[----:B------:R-:W-:Y:S05]  /*0220*/  BRA `(.L_x_2) ;  /* 0x0000000000087947 */ /* 0x000fea0003800000 */
.L_x_3:
[----:B------:R-:W2:Y:S02]  /*0230*/  LDCU UR4, c[0x0][0x8a0] ;  /* 0x00011400ff0477ac */ /* 0x000ea40008000800 */
[----:B--2---:R-:W-:Y:S02]  /*0240*/  MOV R70, UR4 ;  /* 0x0000000400467c02 */ /* 0x004fe40008000f00 */
.L_x_2:
[----:B------:R-:W-:Y:S01]  /*0250*/  IMAD.U32 R0, RZ, RZ, UR17 ;  /* 0x00000011ff007e24 */ /* 0x000fe2000f8e00ff */
[----:B------:R-:W-:Y:S04]  /*0260*/  BSSY.RECONVERGENT B0, `(.L_x_4) ;  /* 0x000000c000007945 */ /* 0x000fe80003800200 */
[C---:B------:R-:W-:Y:S02]  /*0270*/  ISETP.NE.OR P1, PT, R0.reuse, 0x1, !P3 ;  /* 0x000000010000780c */ /* 0x040fe40005f25670 */
[----:B------:R-:W-:-:S11]  /*0280*/  ISETP.NE.OR P0, PT, R0, 0x3, !P3 ;  /* 0x000000030000780c */ /* 0x000fd60005f05670 */
[----:B------:R-:W-:Y:S05]  /*0290*/  @P1 BRA `(.L_x_5) ;  /* 0x0000000000201947 */ /* 0x000fea0003800000 */
[----:B------:R-:W3:Y:S02]  /*02a0*/  LDCU.64 UR4, c[0x0][0x348] ;  /* 0x00006900ff0477ac */ /* 0x000ee40008000a00 */
[----:B---3--:R-:W-:Y:S02]  /*02b0*/  UIADD3 UR6, UP1, UPT, UR4, 0x80, URZ ;  /* 0x0000008004067890 */ /* 0x008fe4000ff3e0ff */
[----:B------:R-:W-:Y:S02]  /*02c0*/  UIADD3 UR4, UP0, UPT, UR4, 0x180, URZ ;  /* 0x0000018004047890 */ /* 0x000fe4000ff1e0ff */
[----:B------:R-:W-:Y:S02]  /*02d0*/  UIADD3.X UR7, UPT, UPT, URZ, UR5, URZ, UP1, !UPT ;  /* 0x00000005ff077290 */ /* 0x000fe40008ffe4ff */
[----:B------:R-:W-:-:S07]  /*02e0*/  UIADD3.X UR5, UPT, UPT, URZ, UR5, URZ, UP0, !UPT ;  /* 0x00000005ff057290 */ /* 0x000fce00087fe4ff */
[----:B------:R3:W-:Y:S02]  /*02f0*/  UTMACCTL.PF [UR6] ;  /* 0x00000000060079b9 */ /* 0x0007e40008040000 */
[----:B------:R3:W-:Y:S02]  /*0300*/  UTMACCTL.PF [UR4] ;  /* 0x00000000040079b9 */ /* 0x0007e40008040000 */
[----:B---3--:R-:W-:Y:S01]  /*0310*/  NOP ;  /* 0x0000000000007918 */ /* 0x008fe20000000000 */
.L_x_5:
[----:B------:R-:W-:Y:S05]  /*0320*/  BSYNC.RECONVERGENT B0 ;  /* 0x0000000000007941 */ /* 0x000fea0003800200 */
.L_x_4:
[----:B------:R-:W-:Y:S04]  /*0330*/  BSSY.RECONVERGENT B0, `(.L_x_6) ;  /* 0x000000a000007945 */ /* 0x000fe80003800200 */
        /* <DEDUP_REMOVED lines=9> */
.L_x_7:
[----:B------:R-:W-:Y:S05]  /*03d0*/  BSYNC.RECONVERGENT B0 ;  /* 0x0000000000007941 */ /* 0x000fea0003800200 */
.L_x_6:
[----:B------:R-:W3:Y:S01]  /*03e0*/  LDCU.64 UR4, c[0x0][0x888] ;  /* 0x00011100ff0477ac */ /* 0x000ee20008000a00 */
[----:B------:R-:W-:Y:S02]  /*03f0*/  UISETP.EQ.U32.AND UP1, UPT, UR8, URZ, UPT ;  /* 0x000000ff0800728c */ /* 0x000fe4000bf22070 */
[----:B------:R-:W-:Y:S02]  /*0400*/  UPLOP3.LUT UP3, UPT, UPT, UPT, UPT, 0x80, 0x8 ;  /* 0x000000000008789c */ /* 0x000fe40003f6f070 */
[----:B---3--:R-:W-:-:S04]  /*0410*/  UISETP.NE.U32.AND UP0, UPT, UR4, URZ, UPT ;  /* 0x000000ff0400728c */ /* 0x008fc8000bf05070 */
[----:B------:R-:W-:-:S04]  /*0420*/  UISETP.NE.AND.EX UP0, UPT, UR5, URZ, UPT, UP0 ;  /* 0x000000ff0500728c */ /* 0x000fc8000bf05300 */
[----:B------:R-:W-:-:S04]  /*0430*/  UISETP.EQ.OR.EX UP2, UPT, UR9, URZ, !UP0, UP1 ;  /* 0x000000ff0900728c */ /* 0x000fc8000c742710 */
[----:B------:R-:W-:-:S06]  /*0440*/  UP2UR UR4, UPR, URZ, 0x4 ;  /* 0x00000004ff047883 */ /* 0x000fcc0008000000 */
[----:B------:R-:W-:Y:S01]  /*0450*/  MOV R161, UR4 ;  /* 0x0000000400a17c02 */ /* 0x000fe20008000f00 */
[----:B------:R-:W-:Y:S06]  /*0460*/  BRA.U !UP2, `(.L_x_8) ;  /* 0x000000010a207547 */ /* 0x000fec000b800000 */
[----:B------:R-:W-:Y:S01]  /*0470*/  UISETP.NE.U32.AND UP1, UPT, UR8, URZ, UPT ;  /* 0x000000ff0800728c */ /* 0x000fe2000bf25070 */
[----:B-----5:R-:W-:Y:S01]  /*0480*/  FSETP.NEU.AND P0, PT, R73, RZ, PT ;  /* 0x000000ff4900720b */ /* 0x020fe20003f0d000 */
[----:B------:R-:W-:Y:S02]  /*0490*/  USEL UR4, URZ, 0xffffffff, UP0 ;  /* 0xffffffffff047887 */ /* 0x000fe40008000000 */
[----:B------:R-:W-:-:S10]  /*04a0*/  UISETP.NE.AND.EX UP1, UPT, UR9, URZ, UPT, UP1 ;  /* 0x000000ff0900728c */ /* 0x000fd4000bf25310 */
[----:B------:R-:W-:Y:S01]  /*04b0*/  VOTEU.ANY UP0, P0 ;  /* 0x0000000000ff7886 */ /* 0x000fe20000000100 */
[----:B------:R-:W-:-:S04]  /*04c0*/  @!UP1 USEL UR4, URZ, 0xffffffff, UP0 ;  /* 0xffffffffff049887 */ /* 0x000fc80008000000 */
[----:B------:R-:W-:-:S04]  /*04d0*/  ULOP3.LUT UR4, UR4, 0x1, URZ, 0xc0, !UPT ;  /* 0x0000000104047892 */ /* 0x000fc8000f8ec0ff */
[----:B------:R-:W-:-:S11]  /*04e0*/  UISETP.NE.U32.AND UP3, UPT, UR4, 0x1, UPT ;  /* 0x000000010400788c */ /* 0x000fd6000bf65070 */
.L_x_8:
[----:B-1----:R-:W1:Y:S01]  /*04f0*/  SHFL.IDX PT, R2, R159, RZ, 0x1f ;  /* 0x00001fff9f027589 */ /* 0x002e6200000e0000 */
[----:B------:R-:W-:-:S04]  /*0500*/  UISETP.NE.AND UP0, UPT, UR17, 0x2, UPT ;  /* 0x000000021100788c */ /* 0x000fc8000bf05270 */
[----:B------:R-:W-:Y:S01]  /*0510*/  USEL UR37, URZ, 0x1, UP0 ;  /* 0x00000001ff257887 */ /* 0x000fe20008000000 */
[----:B-1----:R-:W-:-:S13]  /*0520*/  ISETP.NE.AND P0, PT, R2, RZ, PT ;  /* 0x000000ff0200720c */ /* 0x002fda0003f05270 */
[----:B------:R-:W-:Y:S05]  /*0530*/  @P0 BRA `(.L_x_9) ;  /* 0x0000000000a40947 */ /* 0x000fea0003800000 */
[----:B------:R-:W-:Y:S01]  /*0540*/  ELECT P0, URZ, PT ;  /* 0x0000000000ff782f */ /* 0x000fe20003800000 */
[----:B------:R-:W-:-:S12]  /*0550*/  BSSY.RECONVERGENT B0, `(.L_x_9) ;  /* 0x0000027000007945 */ /* 0x000fd80003800200 */
[----:B------:R-:W-:Y:S05]  /*0560*/  @!P0 BRA `(.L_x_10) ;  /* 0x0000000000948947 */ /* 0x000fea0003800000 */
[----:B------:R-:W1:Y:S01]  /*0570*/  S2UR UR4, SR_CgaCtaId ;  /* 0x00000000000479c3 */ /* 0x000e620000008800 */
[----:B------:R-:W-:Y:S01]  /*0580*/  UMOV UR5, 0x400 ;  /* 0x0000040000057882 */ /* 0x000fe20000000000 */
[----:B------:R-:W-:Y:S01]  /*0590*/  UMOV UR8, 0x1 ;  /* 0x0000000100087882 */ /* 0x000fe20000000000 */
[----:B------:R-:W-:Y:S01]  /*05a0*/  UMOV UR6, 0x2 ;  /* 0x0000000200067882 */ /* 0x000fe20000000000 */
[----:B------:R-:W-:-:S04]  /*05b0*/  UIADD3 UR8, UPT, UPT, -UR8, 0x100000, URZ ;  /* 0x0010000008087890 */ /* 0x000fc8000fffe1ff */
[----:B------:R-:W-:Y:S02]  /*05c0*/  USHF.L.U32 UR9, UR8, 0xb, URZ ;  /* 0x0000000b08097899 */ /* 0x000fe400080006ff */
[----:B------:R-:W-:Y:S02]  /*05d0*/  USHF.L.U32 UR8, UR8, 0x1, URZ ;  /* 0x0000000108087899 */ /* 0x000fe400080006ff */
[----:B------:R-:W-:-:S04]  /*05e0*/  UIADD3 UR6, UPT, UPT, -UR6, 0x100000, URZ ;  /* 0x0010000006067890 */ /* 0x000fc8000fffe1ff */
[----:B------:R-:W-:Y:S02]  /*05f0*/  USHF.L.U32 UR7, UR6, 0xb, URZ ;  /* 0x0000000b06077899 */ /* 0x000fe400080006ff */
[----:B------:R-:W-:Y:S02]  /*0600*/  USHF.L.U32 UR6, UR6, 0x1, URZ ;  /* 0x0000000106067899 */ /* 0x000fe400080006ff */
[----:B-1----:R-:W-:Y:S01]  /*0610*/  ULEA UR4, UR4, UR5, 0x18 ;  /* 0x0000000504047291 */ /* 0x002fe2000f8ec0ff */
[----:B------:R-:W1:Y:S11]  /*0620*/  FENCE.VIEW.ASYNC.S ;  /* 0x00000000000073c6 */ /* 0x000e760000000000 */
[----:B-1----:R1:W3:Y:S01]  /*0630*/  SYNCS.EXCH.64 URZ, [UR4], UR8 ;  /* 0x0000000804ff75b2 */ /* 0x0022e20008000100 */
[----:B------:R1:W4:Y:S01]  /*0640*/  SYNCS.EXCH.64 URZ, [UR4+0x60], UR6 ;  /* 0x0000600604ff75b2 */ /* 0x0003220008000100 */
[----:B------:R1:W1:Y:S01]  /*0650*/  SYNCS.EXCH.64 URZ, [UR4+0x8], UR8 ;  /* 0x0000080804ff75b2 */ /* 0x0002620008000100 */
        /* <DEDUP_REMOVED lines=21> */
[----:B---3--:R-:W-:Y:S01]  /*07b0*/  NOP ;  /* 0x0000000000007918 */ /* 0x008fe20000000000 */
.L_x_10:
[----:B-1----:R-:W-:Y:S05]  /*07c0*/  BSYNC.RECONVERGENT B0 ;  /* 0x0000000000007941 */ /* 0x002fea0003800200 */
.L_x_9:
[----:B------:R-:W1:Y:S01]  /*07d0*/  SHFL.IDX PT, R2, R159, RZ, 0x1f ;  /* 0x00001fff9f027589 */ /* 0x000e6200000e0000 */
[----:B------:R-:W-:Y:S01]  /*07e0*/  NOP ;  /* 0x0000000000007918 */ /* 0x000fe20000000000 */
[----:B-1----:R-:W-:-:S13]  /*07f0*/  ISETP.NE.AND P0, PT, R2, 0x1, PT ;  /* 0x000000010200780c */ /* 0x002fda0003f05270 */
[----:B------:R-:W-:Y:S05]  /*0800*/  @P0 BRA `(.L_x_11) ;  /* 0x0000000000480947 */ /* 0x000fea0003800000 */
        /* <DEDUP_REMOVED lines=9> */
[----:B------:R-:W-:Y:S01]  /*08a0*/  USHF.L.U32 UR6, UR6, 0x1, URZ ;  /* 0x0000000106067899 */ /* 0x000fe200080006ff */
[----:B------:R-:W-:Y:S01]  /*08b0*/  ELECT P0, URZ, PT ;  /* 0x0000000000ff782f */ /* 0x000fe20003800000 */
[----:B-1----:R-:W-:Y:S01]  /*08c0*/  ULEA UR4, UR4, UR5, 0x18 ;  /* 0x0000000504047291 */ /* 0x002fe2000f8ec0ff */
[----:B------:R-:W1:Y:S11]  /*08d0*/  FENCE.VIEW.ASYNC.S ;  /* 0x00000000000073c6 */ /* 0x000e760000000000 */
[----:B-1----:R1:W3:Y:S01]  /*08e0*/  SYNCS.EXCH.64 URZ, [UR4+0xc0], UR8 ;  /* 0x0000c00804ff75b2 */ /* 0x0022e20008000100 */
[----:B------:R1:W1:Y:S01]  /*08f0*/  SYNCS.EXCH.64 URZ, [UR4+0xd0], UR6 ;  /* 0x0000d00604ff75b2 */ /* 0x0002620008000100 */
[----:B------:R1:W1:Y:S01]  /*0900*/  SYNCS.EXCH.64 URZ, [UR4+0xc8], UR8 ;  /* 0x0000c80804ff75b2 */ /* 0x0002620008000100 */
[----:B------:R1:W1:Y:S01]  /*0910*/  SYNCS.EXCH.64 URZ, [UR4+0xd8], UR6 ;  /* 0x0000d80604ff75b2 */ /* 0x0002620008000100 */
[----:B------:R-:W-:Y:S01]  /*0920*/  NOP ;  /* 0x0000000000007918 */ /* 0x000fe20000000000 */
.L_x_11:
[----:B------:R-:W2:Y:S01]  /*0930*/  SHFL.IDX PT, R2, R159, RZ, 0x1f ;  /* 0x00001fff9f027589 */ /* 0x000ea200000e0000 */
[----:B------:R-:W-:Y:S01]  /*0940*/  NOP ;  /* 0x0000000000007918 */ /* 0x000fe20000000000 */
[----:B--2---:R-:W-:-:S13]  /*0950*/  ISETP.NE.AND P0, PT, R2, 0x3, PT ;  /* 0x000000030200780c */ /* 0x004fda0003f05270 */
[----:B------:R-:W-:Y:S05]  /*0960*/  @P0 BRA `(.L_x_12) ;  /* 0x0000000000300947 */ /* 0x000fea0003800000 */
[----:B-1----:R-:W1:Y:S01]  /*0970*/  S2UR UR6, SR_CgaCtaId ;  /* 0x00000000000679c3 */ /* 0x002e620000008800 */
[----:B------:R-:W-:Y:S01]  /*0980*/  UMOV UR4, 0x400 ;  /* 0x0000040000047882 */ /* 0x000fe20000000000 */
[----:B------:R-:W-:Y:S01]  /*0990*/  UMOV UR5, 0x20 ;  /* 0x0000002000057882 */ /* 0x000fe20000000000 */
[----:B------:R-:W-:Y:S01]  /*09a0*/  ELECT P0, URZ, PT ;  /* 0x0000000000ff782f */ /* 0x000fe20003800000 */
[----:B-1----:R-:W-:Y:S02]  /*09b0*/  ULEA UR6, UR6, UR4, 0x18 ;  /* 0x0000000406067291 */ /* 0x002fe4000f8ec0ff */
[----:B------:R-:W-:-:S04]  /*09c0*/  UIADD3 UR4, UPT, UPT, -UR5, 0x100000, URZ ;  /* 0x0010000005047890 */ /* 0x000fc8000fffe1ff */
[----:B------:R-:W-:Y:S02]  /*09d0*/  USHF.L.U32 UR5, UR4, 0xb, URZ ;  /* 0x0000000b04057899 */ /* 0x000fe400080006ff */
[----:B------:R-:W-:Y:S01]  /*09e0*/  USHF.L.U32 UR4, UR4, 0x1, URZ ;  /* 0x0000000104047899 */ /* 0x000fe200080006ff */
[----:B------:R-:W1:Y:S11]  /*09f0*/  FENCE.VIEW.ASYNC.S ;  /* 0x00000000000073c6 */ /* 0x000e760000000000 */
[----:B-1----:R2:W1:Y:S01]  /*0a00*/  SYNCS.EXCH.64 URZ, [UR6+0xe0], UR4 ;  /* 0x0000e00406ff75b2 */ /* 0x0024620008000100 */
[----:B------:R2:W1:Y:S02]  /*0a10*/  SYNCS.EXCH.64 URZ, [UR6+0xe8], UR4 ;  /* 0x0000e80406ff75b2 */ /* 0x0004640008000100 */
[----:B--2---:R-:W-:Y:S01]  /*0a20*/  NOP ;  /* 0x0000000000007918 */ /* 0x004fe20000000000 */
.L_x_12:
[----:B------:R-:W2:Y:S01]  /*0a30*/  SHFL.IDX PT, R2, R159, RZ, 0x1f ;  /* 0x00001fff9f027589 */ /* 0x000ea200000e0000 */
[----:B------:R-:W-:Y:S01]  /*0a40*/  NOP ;  /* 0x0000000000007918 */ /* 0x000fe20000000000 */
[----:B--2---:R-:W-:-:S13]  /*0a50*/  ISETP.NE.AND P0, PT, R2, 0x4, PT ;  /* 0x000000040200780c */ /* 0x004fda0003f05270 */
[----:B------:R-:W-:Y:S05]  /*0a60*/  @P0 BRA `(.L_x_13) ;  /* 0x00000000004c0947 */ /* 0x000fea0003800000 */
[----:B-1----:R-:W1:Y:S01]  /*0a70*/  S2UR UR6, SR_CgaCtaId ;  /* 0x00000000000679c3 */ /* 0x002e620000008800 */
[----:B------:R-:W-:Y:S01]  /*0a80*/  UMOV UR4, 0x1e0 ;  /* 0x000001e000047882 */ /* 0x000fe20000000000 */
[----:B------:R-:W-:Y:S01]  /*0a90*/  UMOV UR5, 0x400 ;  /* 0x0000040000057882 */ /* 0x000fe20000000000 */
[----:B------:R-:W-:Y:S01]  /*0aa0*/  USEL UR4, UR4, 0x1a0, UP3 ;  /* 0x000001a004047887 */ /* 0x000fe20009800000 */
[----:B------:R-:W-:Y:S01]  /*0ab0*/  UMOV UR8, 0x1 ;  /* 0x0000000100087882 */ /* 0x000fe20000000000 */
[----:B------:R-:W-:Y:S01]  /*0ac0*/  ELECT P0, URZ, PT ;  /* 0x0000000000ff782f */ /* 0x000fe20003800000 */
[----:B------:R-:W-:-:S04]  /*0ad0*/  UIADD3 UR8, UPT, UPT, -UR8, 0x100000, URZ ;  /* 0x0010000008087890 */ /* 0x000fc8000fffe1ff */
[----:B------:R-:W-:Y:S02]  /*0ae0*/  USHF.L.U32 UR9, UR8, 0xb, URZ ;  /* 0x0000000b08097899 */ /* 0x000fe400080006ff */
[----:B------:R-:W-:Y:S02]  /*0af0*/  USHF.L.U32 UR8, UR8, 0x1, URZ ;  /* 0x0000000108087899 */ /* 0x000fe400080006ff */
[----:B-1----:R-:W-:Y:S02]  /*0b00*/  ULEA UR6, UR6, UR5, 0x18 ;  /* 0x0000000506067291 */ /* 0x002fe4000f8ec0ff */
[----:B------:R-:W-:-:S04]  /*0b10*/  UIADD3 UR4, UPT, UPT, -UR4, 0x100000, URZ ;  /* 0x0010000004047890 */ /* 0x000fc8000fffe1ff */
[----:B------:R-:W-:Y:S02]  /*0b20*/  USHF.L.U32 UR5, UR4, 0xb, URZ ;  /* 0x0000000b04057899 */ /* 0x000fe400080006ff */
[----:B------:R-:W-:Y:S01]  /*0b30*/  USHF.L.U32 UR4, UR4, 0x1, URZ ;  /* 0x0000000104047899 */ /* 0x000fe200080006ff */
[----:B------:R-:W1:Y:S03]  /*0b40*/  FENCE.VIEW.ASYNC.S ;  /* 0x00000000000073c6 */ /* 0x000e660000000000 */
[----:B-1----:R2:W1:Y:S08]  /*0b50*/  SYNCS.EXCH.64 URZ, [UR6+0xf0], UR8 ;  /* 0x0000f00806ff75b2 */ /* 0x0024700008000100 */
[----:B------:R2:W1:Y:S01]  /*0b60*/  SYNCS.EXCH.64 URZ, [UR6+0x100], UR4 ;  /* 0x0001000406ff75b2 */ /* 0x0004620008000100 */
[----:B------:R2:W1:Y:S01]  /*0b70*/  SYNCS.EXCH.64 URZ, [UR6+0xf8], UR8 ;  /* 0x0000f80806ff75b2 */ /* 0x0004620008000100 */
[----:B------:R2:W1:Y:S02]  /*0b80*/  SYNCS.EXCH.64 URZ, [UR6+0x108], UR4 ;  /* 0x0001080406ff75b2 */ /* 0x0004640008000100 */
[----:B--2---:R-:W-:Y:S01]  /*0b90*/  NOP ;  /* 0x0000000000007918 */ /* 0x004fe20000000000 */
.L_x_13:
[----:B------:R-:W2:Y:S01]  /*0ba0*/  SHFL.IDX PT, R2, R159, RZ, 0x1f ;  /* 0x00001fff9f027589 */ /* 0x000ea200000e0000 */
[----:B------:R-:W-:Y:S01]  /*0bb0*/  NOP ;  /* 0x0000000000007918 */ /* 0x000fe20000000000 */
[----:B--2---:R-:W-:-:S13]  /*0bc0*/  ISETP.NE.AND P0, PT, R2, 0x5, PT ;  /* 0x000000050200780c */ /* 0x004fda0003f05270 */
[----:B------:R-:W-:Y:S05]  /*0bd0*/  @P0 BRA `(.L_x_14) ;  /* 0x0000000000580947 */ /* 0x000fea0003800000 */
[----:B-1----:R-:W1:Y:S01]  /*0be0*/  S2UR UR4, SR_CgaCtaId ;  /* 0x00000000000479c3 */ /* 0x002e620000008800 */
        /* <DEDUP_REMOVED lines=12> */
[----:B-1----:R2:W1:Y:S01]  /*0cb0*/  SYNCS.EXCH.64 URZ, [UR4+0x110], UR8 ;  /* 0x0001100804ff75b2 */ /* 0x0024620008000100 */
[----:B------:R2:W1:Y:S01]  /*0cc0*/  SYNCS.EXCH.64 URZ, [UR4+0x130], UR6 ;  /* 0x0001300604ff75b2 */ /* 0x0004620008000100 */
[----:B------:R2:W1:Y:S01]  /*0cd0*/  SYNCS.EXCH.64 URZ, [UR4+0x118], UR8 ;  /* 0x0001180804ff75b2 */ /* 0x0004620008000100 */
[----:B------:R2:W1:Y:S01]  /*0ce0*/  SYNCS.EXCH.64 URZ, [UR4+0x138], UR6 ;  /* 0x0001380604ff75b2 */ /* 0x0004620008000100 */
[----:B------:R2:W1:Y:S01]  /*0cf0*/  SYNCS.EXCH.64 URZ, [UR4+0x120], UR8 ;  /* 0x0001200804ff75b2 */ /* 0x0004620008000100 */
[----:B------:R2:W1:Y:S01]  /*0d00*/  SYNCS.EXCH.64 URZ, [UR4+0x140], UR6 ;  /* 0x0001400604ff75b2 */ /* 0x0004620008000100 */
[----:B------:R2:W1:Y:S01]  /*0d10*/  SYNCS.EXCH.64 URZ, [UR4+0x128], UR8 ;  /* 0x0001280804ff75b2 */ /* 0x0004620008000100 */
[----:B------:R2:W1:Y:S02]  /*0d20*/  SYNCS.EXCH.64 URZ, [UR4+0x148], UR6 ;  /* 0x0001480604ff75b2 */ /* 0x0004640008000100 */
[----:B--2---:R-:W-:Y:S01]  /*0d30*/  NOP ;  /* 0x0000000000007918 */ /* 0x004fe20000000000 */
.L_x_14:
[----:B------:R-:W2:Y:S01]  /*0d40*/  SHFL.IDX PT, R2, R159, RZ, 0x1f ;  /* 0x00001fff9f027589 */ /* 0x000ea200000e0000 */
[----:B------:R-:W1:Y:S01]  /*0d50*/  S2UR UR45, SR_CgaCtaId ;  /* 0x00000000002d79c3 */ /* 0x000e620000008800 */
[----:B------:R-:W-:Y:S01]  /*0d60*/  NOP ;  /* 0x0000000000007918 */ /* 0x000fe20000000000 */
[----:B--2---:R-:W-:-:S13]  /*0d70*/  ISETP.NE.AND P0, PT, R2, 0x3, PT ;  /* 0x000000030200780c */ /* 0x004fda0003f05270 */
[----:B-1----:R-:W-:Y:S05]  /*0d80*/  @P0 BRA `(.L_x_15) ;  /* 0x0000000000340947 */ /* 0x002fea0003800000 */
[----:B------:R-:W-:Y:S01]  /*0d90*/  UMOV UR4, 0x400 ;  /* 0x0000040000047882 */ /* 0x000fe20000000000 */
[----:B------:R-:W-:Y:S01]  /*0da0*/  UMOV UR6, 0x20 ;  /* 0x0000002000067882 */ /* 0x000fe20000000000 */
[----:B------:R-:W-:Y:S02]  /*0db0*/  ULEA UR4, UR45, UR4, 0x18 ;  /* 0x000000042d047291 */ /* 0x000fe4000f8ec0ff */
[----:B------:R-:W-:-:S04]  /*0dc0*/  UIADD3 UR6, UPT, UPT, -UR6, 0x100000, URZ ;  /* 0x0010000006067890 */ /* 0x000fc8000fffe1ff */
[----:B------:R-:W-:Y:S02]  /*0dd0*/  USHF.L.U32 UR7, UR6, 0xb, URZ ;  /* 0x0000000b06077899 */ /* 0x000fe400080006ff */
[----:B------:R-:W-:Y:S01]  /*0de0*/  USHF.L.U32 UR6, UR6, 0x1, URZ ;  /* 0x0000000106067899 */ /* 0x000fe200080006ff */
[----:B------:R-:W-:Y:S01]  /*0df0*/  ELECT P0, URZ, PT ;  /* 0x0000000000ff782f */ /* 0x000fe20003800000 */
[----:B------:R-:W1:Y:S10]  /*0e00*/  FENCE.VIEW.ASYNC.S ;  /* 0x00000000000073c6 */ /* 0x000e740000000000 */
[----:B-1----:R1:W2:Y:S01]  /*0e10*/  SYNCS.EXCH.64 URZ, [UR4+0x150], UR6 ;  /* 0x0001500604ff75b2 */ /* 0x0022a20008000100 */
[----:B------:R1:W1:Y:S01]  /*0e20*/  SYNCS.EXCH.64 URZ, [UR4+0x160], UR6 ;  /* 0x0001600604ff75b2 */ /* 0x0002620008000100 */
[----:B------:R1:W1:Y:S01]  /*0e30*/  SYNCS.EXCH.64 URZ, [UR4+0x158], UR6 ;  /* 0x0001580604ff75b2 */ /* 0x0002620008000100 */
[----:B------:R1:W1:Y:S01]  /*0e40*/  SYNCS.EXCH.64 URZ, [UR4+0x168], UR6 ;  /* 0x0001680604ff75b2 */ /* 0x0002620008000100 */
[----:B------:R-:W-:Y:S01]  /*0e50*/  NOP ;  /* 0x0000000000007918 */ /* 0x000fe20000000000 */
.L_x_15:
[----:B-1----:R-:W1:Y:S01]  /*0e60*/  LDCU UR4, c[0x0][0x36c] ;  /* 0x00006d80ff0477ac */ /* 0x002e620008000800 */
[----:B------:R-:W-:Y:S01]  /*0e70*/  ISETP.NE.OR P3, PT, R0, 0x2, !P3 ;  /* 0x000000020000780c */ /* 0x000fe20005f65670 */
[----:B------:R-:W-:Y:S01]  /*0e80*/  NOP ;  /* 0x0000000000007918 */ /* 0x000fe20000000000 */
[----:B------:R-:W-:Y:S01]  /*0e90*/  LOP3.LUT R0, R170, 0x1f, RZ, 0xc0, !PT ;  /* 0x0000001faa007812 */ /* 0x000fe200078ec0ff */
[----:B------:R-:W-:Y:S02]  /*0ea0*/  UISETP.NE.AND UP4, UPT, UR17, URZ, UPT ;  /* 0x000000ff1100728c */ /* 0x000fe4000bf85270 */
[----:B-1----:R-:W-:-:S09]  /*0eb0*/  UISETP.EQ.U32.AND UP5, UPT, UR4, 0x1, UPT ;  /* 0x000000010400788c */ /* 0x002fd2000bfa2070 */
[----:B------:R-:W-:Y:S05]  /*0ec0*/  BRA.U !UP5, `(.L_x_16) ;  /* 0x000000010d087547 */ /* 0x000fea000b800000 */
[----:B--234-:R-:W-:Y:S01]  /*0ed0*/  UCGABAR_ARV ;  /* 0x00000000000079c7 */ /* 0x01cfe20008000000 */
[----:B------:R-:W-:Y:S05]  /*0ee0*/  BRA `(.L_x_17) ;  /* 0x0000000000047947 */ /* 0x000fea0003800000 */
.L_x_16:
[----:B--234-:R-:W-:Y:S01]  /*0ef0*/  NOP ;  /* 0x0000000000007918 */ /* 0x01cfe20000000000 */
.L_x_17:
[----:B------:R-:W1:Y:S01]  /*0f00*/  S2UR UR7, SR_CTAID.X ;  /* 0x00000000000779c3 */ /* 0x000e620000002500 */
[----:B------:R-:W-:-:S05]  /*0f10*/  CS2R.32 R160, SR_CgaSize ;  /* 0x0000000000a07805 */ /* 0x000fca0000008a00 */
[----:B------:R-:W-:-:S05]  /*0f20*/  IMAD R160, R160, -0xa0, RZ ;  /* 0xffffff60a0a07824 */ /* 0x000fca00078e02ff */
[----:B------:R-:W-:-:S14]  /*0f30*/  R2UR UR5, R160 ;  /* 0x00000000a00572ca */ /* 0x000fdc00000e0000 */
[----:B------:R-:W2:Y:S01]  /*0f40*/  LDCU UR5, c[0x0][UR5+0x2b0] ;  /* 0x00005600050577ac */ /* 0x000ea20008000800 */
[----:B------:R-:W-:-:S05]  /*0f50*/  CS2R.32 R160, SR_CgaSize ;  /* 0x0000000000a07805 */ /* 0x000fca0000008a00 */
[----:B------:R-:W-:-:S05]  /*0f60*/  IMAD R160, R160, -0xa0, RZ ;  /* 0xffffff60a0a07824 */ /* 0x000fca00078e02ff */
[----:B------:R-:W-:-:S14]  /*0f70*/  R2UR UR4, R160 ;  /* 0x00000000a00472ca */ /* 0x000fdc00000e0000 */
[----:B------:R-:W3:Y:S01]  /*0f80*/  LDCU UR4, c[0x0][UR4+0x2b4] ;  /* 0x00005680040477ac */ /* 0x000ee20008000800 */
[----:B------:R-:W4:Y:S01]  /*0f90*/  S2UR UR8, SR_CTAID.Y ;  /* 0x00000000000879c3 */ /* 0x000f220000002600 */
[----:B------:R-:W-:-:S05]  /*0fa0*/  CS2R.32 R160, SR_CgaSize ;  /* 0x0000000000a07805 */ /* 0x000fca0000008a00 */
[----:B------:R-:W-:-:S05]  /*0fb0*/  IMAD R160, R160, -0xa0, RZ ;  /* 0xffffff60a0a07824 */ /* 0x000fca00078e02ff */
[----:B------:R-:W-:-:S14]  /*0fc0*/  R2UR UR9, R160 ;  /* 0x00000000a00972ca */ /* 0x000fdc00000e0000 */
[----:B------:R-:W3:Y:S01]  /*0fd0*/  LDCU UR9, c[0x0][UR9+0x2a0] ;  /* 0x00005400090977ac */ /* 0x000ee20008000800 */
[----:B------:R-:W3:Y:S01]  /*0fe0*/  LDCU UR21, c[0x0][0xb24] ;  /* 0x00016480ff1577ac */ /* 0x000ee20008000800 */
[----:B------:R-:W1:Y:S01]  /*0ff0*/  S2UR UR36, SR_CTAID.Z ;  /* 0x00000000002479c3 */ /* 0x000e620000002700 */
[----:B------:R-:W-:-:S05]  /*1000*/  CS2R.32 R160, SR_CgaSize ;  /* 0x0000000000a07805 */ /* 0x000fca0000008a00 */
[----:B------:R-:W-:-:S05]  /*1010*/  IMAD R160, R160, -0xa0, RZ ;  /* 0xffffff60a0a07824 */ /* 0x000fca00078e02ff */
[----:B------:R-:W-:-:S14]  /*1020*/  R2UR UR63, R160 ;  /* 0x00000000a03f72ca */ /* 0x000fdc00000e0000 */
[----:B------:R-:W3:Y:S01]  /*1030*/  LDCU UR63, c[0x0][UR63+0x2a4] ;  /* 0x000054803f3f77ac */ /* 0x000ee20008000800 */
[----:B------:R-:W3:Y:S01]  /*1040*/  LDCU UR42, c[0x0][0xb24] ;  /* 0x00016480ff2a77ac */ /* 0x000ee20008000800 */
[----:B-1----:R-:W-:Y:S01]  /*1050*/  I2FP.F32.U32 R3, UR7 ;  /* 0x0000000700037c45 */ /* 0x002fe20008201000 */
[----:B------:R-:W1:Y:S04]  /*1060*/  LDCU UR28, c[0x0][0xb30] ;  /* 0x00016600ff1c77ac */ /* 0x000e680008000800 */
[----:B--2---:R-:W-:Y:S01]  /*1070*/  FMUL R3, R3, UR5 ;  /* 0x0000000503037c20 */ /* 0x004fe20008400000 */
[----:B------:R-:W-:Y:S01]  /*1080*/  USHF.L.U32 UR26, UR45, 0xc, URZ ;  /* 0x0000000c2d1a7899 */ /* 0x000fe200080006ff */
[----:B----4-:R-:W-:Y:S01]  /*1090*/  I2FP.F32.U32 R2, UR8 ;  /* 0x0000000800027c45 */ /* 0x010fe20008201000 */
[----:B---3--:R-:W-:-:S03]  /*10a0*/  UISETP.GE.AND UP2, UPT, UR21, 0x1, UPT ;  /* 0x000000011500788c */ /* 0x008fc6000bf46270 */
[----:B------:R-:W2:Y:S01]  /*10b0*/  F2I.U32.TRUNC.NTZ R3, R3 ;  /* 0x0000000300037305 */ /* 0x000ea2000020f000 */
[----:B------:R-:W-:Y:S01]  /*10c0*/  UMOV UR16, UR7 ;  /* 0x0000000700107c82 */ /* 0x000fe20008000000 */
[----:B------:R-:W-:Y:S01]  /*10d0*/  FMUL R2, R2, UR4 ;  /* 0x0000000402027c20 */ /* 0x000fe20008400000 */
[----:B------:R-:W-:-:S05]  /*10e0*/  UMOV UR20, UR8 ;  /* 0x0000000800147c82 */ /* 0x000fca0008000000 */
[----:B------:R-:W3:Y:S01]  /*10f0*/  F2I.U32.TRUNC.NTZ R2, R2 ;  /* 0x0000000200027305 */ /* 0x000ee2000020f000 */
[----:B--2---:R-:W-:Y:S02]  /*1100*/  R2UR UR4, R3 ;  /* 0x00000000030472ca */ /* 0x004fe400000e0000 */
[----:B---3--:R-:W-:Y:S02]  /*1110*/  R2UR UR6, R2 ;  /* 0x00000000020672ca */ /* 0x008fe400000e0000 */
[----:B------:R-:W-:-:S09]  /*1120*/  PRMT R2, RZ, 0x7610, R2 ;  /* 0x00007610ff027816 */ /* 0x000fd20000000002 */
[----:B------:R-:W-:-:S04]  /*1130*/  UIADD3 UR5, UPT, UPT, -UR4, URZ, URZ ;  /* 0x000000ff04057290 */ /* 0x000fc8000fffe1ff */
[----:B------:R-:W-:Y:S02]  /*1140*/  UIMAD UR5, UR9, UR5, UR7 ;  /* 0x00000005090572a4 */ /* 0x000fe4000f8e0207 */
[----:B------:R-:W-:-:S04]  /*1150*/  UIADD3 UR4, UPT, UPT, -UR6, URZ, URZ ;  /* 0x000000ff06047290 */ /* 0x000fc8000fffe1ff */
[----:B------:R-:W-:Y:S01]  /*1160*/  IMAD.U32 R160, RZ, RZ, UR5 ;  /* 0x00000005ffa07e24 */ /* 0x000fe2000f8e00ff */
[----:B------:R-:W-:Y:S01]  /*1170*/  UIMAD UR63, UR63, UR4, UR8 ;  /* 0x000000043f3f72a4 */ /* 0x000fe2000f8e0208 */
[----:B-1----:R-:W-:Y:S11]  /*1180*/  BRA.U UP4, `(.L_x_18) ;  /* 0x0000000104287547 */ /* 0x002ff6000b800000 */
[----:B------:R-:W-:Y:S01]  /*1190*/  R2UR UR4, R160 ;  /* 0x00000000a00472ca */ /* 0x000fe200000e0000 */
[----:B------:R-:W-:Y:S02]  /*11a0*/  UISETP.NE.AND UP0, UPT, UR63, URZ, UPT ;  /* 0x000000ff3f00728c */ /* 0x000fe4000bf05270 */
[----:B------:R-:W-:-:S10]  /*11b0*/  UISETP.NE.AND UP1, UPT, UR63, 0x1, UPT ;  /* 0x000000013f00788c */ /* 0x000fd4000bf25270 */
[----:B------:R-:W-:-:S04]  /*11c0*/  UISETP.EQ.OR UP0, UPT, UR4, URZ, !UP0 ;  /* 0x000000ff0400728c */ /* 0x000fc8000c702670 */
[----:B------:R-:W-:Y:S02]  /*11d0*/  USEL UR5, URZ, 0x1, !UP0 ;  /* 0x00000001ff057887 */ /* 0x000fe4000c000000 */
[----:B------:R-:W-:Y:S02]  /*11e0*/  UISETP.NE.AND UP0, UPT, UR4, URZ, UPT ;  /* 0x000000ff0400728c */ /* 0x000fe4000bf05270 */
[----:B------:R-:W-:-:S04]  /*11f0*/  USEL UR4, URZ, 0x2, UP1 ;  /* 0x00000002ff047887 */ /* 0x000fc80008800000 */
[----:B------:R-:W-:-:S04]  /*1200*/  USEL UR4, UR4, 0x2, UP0 ;  /* 0x0000000204047887 */ /* 0x000fc80008000000 */
[----:B------:R-:W-:-:S06]  /*1210*/  UIADD3 UR4, UPT, UPT, UR5, UR4, URZ ;  /* 0x0000000405047290 */ /* 0x000fcc000fffe0ff */
[----:B------:R-:W-:Y:S02]  /*1220*/  MOV R2, UR4 ;  /* 0x0000000400027c02 */ /* 0x000fe40008000f00 */
.L_x_18:
[----:B------:R-:W-:Y:S05]  /*1230*/  BRA.U !UP2, `(.L_x_19) ;  /* 0x000000010ad47547 */ /* 0x000fea000b800000 */
[----:B------:R-:W1:Y:S01]  /*1240*/  LDCU.128 UR12, c[0x0][0xb10] ;  /* 0x00016200ff0c77ac */ /* 0x000e620008000c00 */
[----:B------:R-:W2:Y:S01]  /*1250*/  LDCU UR6, c[0x0][0x370] ;  /* 0x00006e00ff0677ac */ /* 0x000ea20008000800 */
[----:B------:R-:W3:Y:S01]  /*1260*/  LDCU UR5, c[0x0][0x374] ;  /* 0x00006e80ff0577ac */ /* 0x000ee20008000800 */
[----:B------:R-:W4:Y:S01]  /*1270*/  LDCU UR27, c[0x0][0xb0c] ;  /* 0x00016180ff1b77ac */ /* 0x000f220008000800 */
[----:B------:R-:W4:Y:S01]  /*1280*/  LDCU UR4, c[0x0][0xb20] ;  /* 0x00016400ff0477ac */ /* 0x000f220008000800 */
[----:B------:R-:W4:Y:S01]  /*1290*/  LDCU.64 UR8, c[0x0][0xb28] ;  /* 0x00016500ff0877ac */ /* 0x000f220008000a00 */
[----:B-1----:R-:W-:Y:S02]  /*12a0*/  UISETP.NE.AND UP0, UPT, UR14, 0x1, UPT ;  /* 0x000000010e00788c */ /* 0x002fe4000bf05270 */
[----:B---3--:R-:W-:Y:S02]  /*12b0*/  UIMAD.WIDE.U32 UR10, UR5, UR15, URZ ;  /* 0x0000000f050a72a5 */ /* 0x008fe4000f8e00ff */
[----:B--2---:R-:W-:-:S02]  /*12c0*/  UIMAD.WIDE.U32 UR22, UR6, UR12, URZ ;  /* 0x0000000c061672a5 */ /* 0x004fc4000f8e00ff */
[----:B----4-:R-:W-:Y:S02]  /*12d0*/  UISETP.NE.AND UP1, UPT, UR27, 0x1, UPT ;  /* 0x000000011b00788c */ /* 0x010fe4000bf25270 */
[----:B------:R-:W-:Y:S01]  /*12e0*/  UISETP.NE.AND UP2, UPT, UR21, 0x1, UPT ;  /* 0x000000011500788c */ /* 0x000fe2000bf45270 */
[----:B------:R-:W-:Y:S02]  /*12f0*/  UMOV UR10, UR11 ;  /* 0x0000000b000a7c82 */ /* 0x000fe40008000000 */
[----:B------:R-:W-:Y:S01]  /*1300*/  UMOV UR22, UR23 ;  /* 0x0000001700167c82 */ /* 0x000fe20008000000 */
[----:B------:R-:W-:Y:S02]  /*1310*/  @UP0 USHF.R.U32.HI UR5, URZ, UR4, UR10 ;  /* 0x00000004ff050299 */ /* 0x000fe4000801160a */
[----:B------:R-:W-:Y:S02]  /*1320*/  UIMAD.WIDE.U32 UR24, UR20, UR15, URZ ;  /* 0x0000000f141872a5 */ /* 0x000fe4000f8e00ff */
[----:B------:R-:W-:-:S02]  /*1330*/  UIMAD.WIDE.U32 UR10, UR5, UR8, URZ ;  /* 0x00000008050a72a5 */ /* 0x000fc4000f8e00ff */
[----:B------:R-:W-:Y:S02]  /*1340*/  @UP1 USHF.R.U32.HI UR6, URZ, UR13, UR22 ;  /* 0x0000000dff061299 */ /* 0x000fe40008011616 */
[----:B------:R-:W-:Y:S02]  /*1350*/  UIMAD.WIDE.U32 UR18, UR16, UR12, URZ ;  /* 0x0000000c101272a5 */ /* 0x000fe4000f8e00ff */
[----:B------:R-:W-:Y:S01]  /*1360*/  UIMAD.WIDE.U32 UR22, UR6, UR8, URZ ;  /* 0x00000008061672a5 */ /* 0x000fe2000f8e00ff */
[----:B------:R-:W-:Y:S01]  /*1370*/  UMOV UR24, UR25 ;  /* 0x0000001900187c82 */ /* 0x000fe20008000000 */
[----:B------:R-:W-:Y:S01]  /*1380*/  UMOV UR10, UR11 ;  /* 0x0000000b000a7c82 */ /* 0x000fe20008000000 */
[----:B------:R-:W-:Y:S02]  /*1390*/  USHF.R.U32.HI UR24, URZ, UR4, UR24 ;  /* 0x00000004ff187299 */ /* 0x000fe40008011618 */
[----:B------:R-:W-:Y:S02]  /*13a0*/  @UP2 USHF.R.U32.HI UR5, URZ, UR9, UR10 ;  /* 0x00000009ff052299 */ /* 0x000fe4000801160a */
[----:B------:R-:W-:Y:S01]  /*13b0*/  UMOV UR7, UR23 ;  /* 0x0000001700077c82 */ /* 0x000fe20008000000 */
[----:B------:R-:W-:Y:S01]  /*13c0*/  UMOV UR18, UR19 ;  /* 0x0000001300127c82 */ /* 0x000fe20008000000 */
[----:B------:R-:W-:-:S02]  /*13d0*/  @UP2 USHF.R.U32.HI UR6, URZ, UR9, UR7 ;  /* 0x00000009ff062299 */ /* 0x000fc40008011607 */
[----:B------:R-:W-:Y:S02]  /*13e0*/  USHF.R.U32.HI UR13, URZ, UR13, UR18 ;  /* 0x0000000dff0d7299 */ /* 0x000fe40008011612 */
[----:B------:R-:W-:Y:S02]  /*13f0*/  USEL UR4, UR20, UR24, !UP0 ;  /* 0x0000001814047287 */ /* 0x000fe4000c000000 */
[----:B------:R-:W-:Y:S02]  /*1400*/  UIMAD UR7, UR5, UR21, URZ ;  /* 0x00000015050772a4 */ /* 0x000fe4000f8e02ff */
[----:B------:R-:W-:Y:S02]  /*1410*/  USEL UR5, UR16, UR13, !UP1 ;  /* 0x0000000d10057287 */ /* 0x000fe4000c800000 */
[----:B------:R-:W-:Y:S02]  /*1420*/  UIMAD UR12, UR6, UR21, URZ ;  /* 0x00000015060c72a4 */ /* 0x000fe4000f8e02ff */
[----:B------:R-:W-:-:S02]  /*1430*/  UISETP.GE.AND UP0, UPT, UR4, UR7, UPT ;  /* 0x000000070400728c */ /* 0x000fc4000bf06270 */
[----:B------:R-:W-:Y:S02]  /*1440*/  UIMAD.WIDE.U32 UR10, UR4, UR8, URZ ;  /* 0x00000008040a72a5 */ /* 0x000fe4000f8e00ff */
[----:B------:R-:W-:Y:S02]  /*1450*/  UISETP.GE.OR UP0, UPT, UR5, UR12, UP0 ;  /* 0x0000000c0500728c */ /* 0x000fe40008706670 */
[----:B------:R-:W-:Y:S02]  /*1460*/  UIMAD.WIDE.U32 UR12, UR5, UR8, URZ ;  /* 0x00000008050c72a5 */ /* 0x000fe4000f8e00ff */
[----:B------:R-:W-:Y:S01]  /*1470*/  UIADD3 UR10, UPT, UPT, -UR4, URZ, URZ ;  /* 0x000000ff040a7290 */ /* 0x000fe2000fffe1ff */
[----:B------:R-:W-:Y:S01]  /*1480*/  UMOV UR8, UR11 ;  /* 0x0000000b00087c82 */ /* 0x000fe20008000000 */
[----:B------:R-:W-:Y:S02]  /*1490*/  UIADD3 UR11, UPT, UPT, -UR5, URZ, URZ ;  /* 0x000000ff050b7290 */ /* 0x000fe4000fffe1ff */
[----:B------:R-:W-:-:S03]  /*14a0*/  USHF.R.U32.HI UR8, URZ, UR9, UR8 ;  /* 0x00000009ff087299 */ /* 0x000fc60008011608 */
[----:B------:R-:W-:Y:S01]  /*14b0*/  @!UP0 UMOV UR7, UR13 ;  /* 0x0000000d00078c82 */ /* 0x000fe20008000000 */
[----:B------:R-:W-:Y:S02]  /*14c0*/  UIMAD UR20, UR14, UR10, UR20 ;  /* 0x0000000a0e1472a4 */ /* 0x000fe4000f8e0214 */
[----:B------:R-:W-:Y:S02]  /*14d0*/  USEL UR8, UR4, UR8, !UP2 ;  /* 0x0000000804087287 */ /* 0x000fe4000d000000 */
[----:B------:R-:W-:Y:S02]  /*14e0*/  @!UP0 USHF.R.U32.HI UR7, URZ, UR9, UR7 ;  /* 0x00000009ff078299 */ /* 0x000fe40008011607 */
[----:B------:R-:W-:Y:S02]  /*14f0*/  UIADD3 UR9, UPT, UPT, -UR8, URZ, URZ ;  /* 0x000000ff08097290 */ /* 0x000fe4000fffe1ff */
[----:B------:R-:W-:Y:S02]  /*1500*/  @!UP0 USEL UR7, UR5, UR7, !UP2 ;  /* 0x0000000705078287 */ /* 0x000fe4000d000000 */
[----:B------:R-:W-:-:S02]  /*1510*/  UIMAD UR9, UR21, UR9, UR4 ;  /* 0x00000009150972a4 */ /* 0x000fc4000f8e0204 */
[----:B------:R-:W-:Y:S02]  /*1520*/  @!UP0 UIADD3 UR8, UPT, UPT, UR8, -UR7, URZ ;  /* 0x8000000708088290 */ /* 0x000fe4000fffe0ff */
[----:B------:R-:W-:Y:S02]  /*1530*/  @!UP0 UIMAD UR6, UR9, UR6, UR7 ;  /* 0x00000006090682a4 */ /* 0x000fe4000f8e0207 */
[----:B------:R-:W-:Y:S02]  /*1540*/  @!UP0 UIMAD UR4, UR8, UR21, UR5 ;  /* 0x00000015080482a4 */ /* 0x000fe4000f8e0205 */
[----:B------:R-:W-:Y:S02]  /*1550*/  UIMAD UR16, UR27, UR11, UR16 ;  /* 0x0000000b1b1072a4 */ /* 0x000fe4000f8e0210 */
[----:B------:R-:W-:Y:S01]  /*1560*/  UIMAD UR20, UR4, UR14, UR20 ;  /* 0x0000000e041472a4 */ /* 0x000fe2000f8e0214 */
[----:B------:R-:W-:Y:S02]  /*1570*/  @!UP0 UMOV UR5, UR6 ;  /* 0x0000000600058c82 */ /* 0x000fe40008000000 */
[----:B------:R-:W-:-:S12]  /*1580*/  UIMAD UR16, UR5, UR27, UR16 ;  /* 0x0000001b051072a4 */ /* 0x000fd8000f8e0210 */
.L_x_19:
[----:B------:R-:W-:Y:S02]  /*1590*/  UISETP.NE.AND UP1, UPT, UR28, 0x1, UPT ;  /* 0x000000011c00788c */ /* 0x000fe4000bf25270 */
[----:B------:R-:W-:Y:S02]  /*15a0*/  UISETP.NE.AND UP0, UPT, UR17, 0x2, UPT ;  /* 0x000000021100788c */ /* 0x000fe4000bf05270 */
[----:B------:R-:W-:-:S05]  /*15b0*/  ULOP3.LUT UR21, UR26, 0x1000, URZ, 0xc0, !UPT ;  /* 0x000010001a157892 */ /* 0x000fca000f8ec0ff */
[----:B------:R-:W-:Y:S07]  /*15c0*/  BRA.U UP1, `(.L_x_20) ;  /* 0x0000000101447547 */ /* 0x000fee000b800000 */
[----:B------:R-:W1:Y:S01]  /*15d0*/  LDCU.128 UR8, c[0x0][0xb10] ;  /* 0x00016200ff0877ac */ /* 0x000e620008000c00 */
[----:B------:R-:W2:Y:S01]  /*15e0*/  LDCU UR12, c[0x0][0xb0c] ;  /* 0x00016180ff0c77ac */ /* 0x000ea20008000800 */
[----:B------:R-:W3:Y:S01]  /*15f0*/  LDCU UR13, c[0x0][0xb20] ;  /* 0x00016400ff0d77ac */ /* 0x000ee20008000800 */
[----:B-1----:R-:W-:Y:S02]  /*1600*/  UIMAD.WIDE.U32 UR6, UR16, UR8, URZ ;  /* 0x00000008100672a5 */ /* 0x002fe4000f8e00ff */
[----:B------:R-:W-:Y:S02]  /*1610*/  UIMAD.WIDE.U32 UR4, UR20, UR11, URZ ;  /* 0x0000000b140472a5 */ /* 0x000fe4000f8e00ff */
[----:B--2---:R-:W-:Y:S02]  /*1620*/  UISETP.NE.AND UP2, UPT, UR12, 0x1, UPT ;  /* 0x000000010c00788c */ /* 0x004fe4000bf45270 */
[----:B------:R-:W-:Y:S01]  /*1630*/  UISETP.NE.AND UP1, UPT, UR10, 0x1, UPT ;  /* 0x000000010a00788c */ /* 0x000fe2000bf25270 */
[----:B------:R-:W-:-:S02]  /*1640*/  UMOV UR6, UR7 ;  /* 0x0000000700067c82 */ /* 0x000fc40008000000 */
[----:B------:R-:W-:Y:S01]  /*1650*/  UMOV UR4, UR5 ;  /* 0x0000000500047c82 */ /* 0x000fe20008000000 */
[----:B------:R-:W-:Y:S02]  /*1660*/  USHF.R.U32.HI UR6, URZ, UR9, UR6 ;  /* 0x00000009ff067299 */ /* 0x000fe40008011606 */
[----:B---3--:R-:W-:Y:S02]  /*1670*/  USHF.R.U32.HI UR4, URZ, UR13, UR4 ;  /* 0x0000000dff047299 */ /* 0x008fe40008011604 */
[----:B------:R-:W-:Y:S02]  /*1680*/  USEL UR5, UR16, UR6, !UP2 ;  /* 0x0000000610057287 */ /* 0x000fe4000d000000 */
[----:B------:R-:W-:-:S04]  /*1690*/  USEL UR4, UR20, UR4, !UP1 ;  /* 0x0000000414047287 */ /* 0x000fc8000c800000 */
[----:B------:R-:W-:Y:S02]  /*16a0*/  UIADD3 UR6, UPT, UPT, UR5, -UR4, URZ ;  /* 0x8000000405067290 */ /* 0x000fe4000fffe0ff */
[----:B------:R-:W-:Y:S02]  /*16b0*/  UIADD3 UR4, UPT, UPT, -UR5, UR4, URZ ;  /* 0x0000000405047290 */ /* 0x000fe4000fffe1ff */
[----:B------:R-:W-:Y:S02]  /*16c0*/  UIMAD UR20, UR6, UR10, UR20 ;  /* 0x0000000a061472a4 */ /* 0x000fe4000f8e0214 */
[----:B------:R-:W-:-:S12]  /*16d0*/  UIMAD UR16, UR4, UR12, UR16 ;  /* 0x0000000c041072a4 */ /* 0x000fd8000f8e0210 */
.L_x_20:
[----:B------:R-:W-:Y:S05]  /*16e0*/  BRA.U !UP5, `(.L_x_21) ;  /* 0x000000010d0c7547 */ /* 0x000fea000b800000 */
[----:B------:R-:W-:Y:S01]  /*16f0*/  UCGABAR_WAIT ;  /* 0x0000000000007dc7 */ /* 0x000fe20008000000 */
[----:B------:R-:W-:Y:S01]  /*1700*/  CCTL.IVALL ;  /* 0x00000000ff00798f */ /* 0x000fe20002000000 */
[----:B------:R-:W-:Y:S05]  /*1710*/  BRA `(.L_x_22) ;  /* 0x0000000000047947 */ /* 0x000fea0003800000 */
.L_x_21:
[----:B------:R-:W-:Y:S06]  /*1720*/  BAR.SYNC.DEFER_BLOCKING 0x0 ;  /* 0x0000000000007b1d */ /* 0x000fec0000010000 */
.L_x_22:
[----:B------:R-:W-:Y:S05]  /*1730*/  BRA.U UP0, `(.L_x_23) ;  /* 0x0000001500e07547 */ /* 0x000fea000b800000 */
[----:B------:R-:W1:Y:S01]  /*1740*/  LDCU UR6, c[0x0][0x38c] ;  /* 0x00007180ff0677ac */ /* 0x000e620008000800 */
[----:B------:R-:W-:Y:S01]  /*1750*/  PLOP3.LUT P1, PT, PT, PT, UP3, 0x80, 0x8 ;  /* 0x000000000008781c */ /* 0x000fe20003f2f038 */
[----:B------:R-:W-:Y:S01]  /*1760*/  IMAD.MOV.U32 R12, RZ, RZ, 0x1 ;  /* 0x00000001ff0c7424 */ /* 0x000fe200078e00ff */
[----:B------:R-:W-:Y:S01]  /*1770*/  ISETP.EQ.OR P2, PT, R0, RZ, P3 ;  /* 0x000000ff0000720c */ /* 0x000fe20001f42670 */
[----:B------:R-:W-:Y:S01]  /*1780*/  UISETP.NE.AND UP1, UPT, UR17, URZ, UPT ;  /* 0x000000ff1100728c */ /* 0x000fe2000bf25270 */
[----:B------:R-:W-:Y:S02]  /*1790*/  PLOP3.LUT P1, PT, P1, PT, PT, 0x8, 0x80 ;  /* 0x000000000080781c */ /* 0x000fe40000f2e170 */
[----:B------:R-:W-:Y:S01]  /*17a0*/  CS2R R10, SRZ ;  /* 0x00000000000a7805 */ /* 0x000fe2000001ff00 */
[----:B------:R-:W-:Y:S01]  /*17b0*/  IMAD.MOV.U32 R9, RZ, RZ, RZ ;  /* 0x000000ffff097224 */ /* 0x000fe200078e00ff */
[----:B------:R-:W2:Y:S01]  /*17c0*/  LDCU UR39, c[0x0][0x370] ;  /* 0x00006e00ff2777ac */ /* 0x000ea20008000800 */
[----:B------:R-:W-:Y:S01]  /*17d0*/  IMAD.MOV.U32 R8, RZ, RZ, 0x1 ;  /* 0x00000001ff087424 */ /* 0x000fe200078e00ff */
[----:B------:R-:W3:Y:S01]  /*17e0*/  LDCU.64 UR28, c[0x0][0x348] ;  /* 0x00006900ff1c77ac */ /* 0x000ee20008000a00 */
[----:B------:R-:W-:-:S02]  /*17f0*/  USHF.R.U32.HI UR44, URZ, 0x6, UR21 ;  /* 0x00000006ff2c7899 */ /* 0x000fc40008011615 */
[----:B-1----:R-:W-:Y:S02]  /*1800*/  UIADD3 UR5, UPT, UPT, UR6, 0x3f, URZ ;  /* 0x0000003f06057890 */ /* 0x002fe4000fffe0ff */
[----:B------:R-:W-:Y:S02]  /*1810*/  UIADD3 UR46, UPT, UPT, UR6, 0x7e, URZ ;  /* 0x0000007e062e7890 */ /* 0x000fe4000fffe0ff */
[----:B------:R-:W-:Y:S01]  /*1820*/  USHF.R.S32.HI UR4, URZ, 0x1f, UR5 ;  /* 0x0000001fff047899 */ /* 0x000fe20008011405 */
[----:B------:R-:W1:Y:S03]  /*1830*/  LDCU UR38, c[0x0][0x374] ;  /* 0x00006e80ff2677ac */ /* 0x000e660008000800 */
[----:B------:R-:W-:Y:S02]  /*1840*/  ULEA.HI UR4, UR4, UR5, URZ, 0x6 ;  /* 0x0000000504047291 */ /* 0x000fe4000f8f30ff */
[----:B------:R-:W-:-:S02]  /*1850*/  USEL UR25, UR37, 0x2, UP1 ;  /* 0x0000000225197887 */ /* 0x000fc40008800000 */
[----:B------:R-:W-:Y:S02]  /*1860*/  USHF.R.S32.HI UR41, URZ, 0x6, UR4 ;  /* 0x00000006ff297899 */ /* 0x000fe40008011404 */
[----:B------:R-:W-:Y:S02]  /*1870*/  UIADD3 UR4, UPT, UPT, UR6, -0x1, URZ ;  /* 0xffffffff06047890 */ /* 0x000fe4000fffe0ff */
[----:B------:R-:W-:Y:S02]  /*1880*/  UISETP.LT.U32.AND UP0, UPT, UR41, 0xc, UPT ;  /* 0x0000000c2900788c */ /* 0x000fe4000bf01070 */
[----:B------:R-:W-:Y:S02]  /*1890*/  UISETP.GE.U32.AND UP2, UPT, UR4, -0x7f, UPT ;  /* 0xffffff810400788c */ /* 0x000fe4000bf46070 */
[----:B------:R-:W-:Y:S01]  /*18a0*/  USEL UR40, UR41, 0xc, UP0 ;  /* 0x0000000c29287887 */ /* 0x000fe20008000000 */
[----:B------:R-:W-:-:S03]  /*18b0*/  UMOV UR5, URZ ;  /* 0x000000ff00057c82 */ /* 0x000fc60008000000 */
[----:B------:R-:W-:Y:S02]  /*18c0*/  UIADD3 UR24, UPT, UPT, UR40, -0x1, URZ ;  /* 0xffffffff28187890 */ /* 0x000fe4000fffe0ff */
[----:B------:R-:W-:-:S03]  /*18d0*/  UIADD3 UR43, UPT, UPT, UR41, -UR40, URZ ;  /* 0x80000028292b7290 */ /* 0x000fc6000fffe0ff */
[----:B------:R-:W-:-:S04]  /*18e0*/  @UP2 UIADD3 UR24, UPT, UPT, UR40, URZ, URZ ;  /* 0x000000ff28182290 */ /* 0x000fc8000fffe0ff */
[----:B-123--:R-:W-:-:S12]  /*18f0*/  UIADD3 UR24, UPT, UPT, UR24, 0x1, URZ ;  /* 0x0000000118187890 */ /* 0x00efd8000fffe0ff */
.L_x_43:
[----:B------:R-:W-:Y:S01]  /*1900*/  UISETP.NE.AND UP0, UPT, UR45, URZ, UPT ;  /* 0x000000ff2d00728c */ /* 0x000fe2000bf05270 */
[----:B-1----:R-:W1:Y:S08]  /*1910*/  S2UR UR45, SR_CgaCtaId ;  /* 0x00000000002d79c3 */ /* 0x002e700000008800 */
[----:B------:R-:W-:Y:S05]  /*1920*/  BRA.U UP0, `(.L_x_24) ;  /* 0x0000000100347547 */ /* 0x000fea000b800000 */
[----:B------:R-:W2:Y:S01]  /*1930*/  S2R R0, SR_CgaCtaId ;  /* 0x0000000000007919 */ /* 0x000ea20000008800 */
[----:B------:R-:W-:Y:S02]  /*1940*/  MOV R3, 0x400 ;  /* 0x0000040000037802 */ /* 0x000fe40000000f00 */
[----:B------:R-:W-:Y:S02]  /*1950*/  SHF.L.U32 R2, R8, 0x1f, RZ ;  /* 0x0000001f08027819 */ /* 0x000fe400000006ff */
[----:B--2---:R-:W-:-:S05]  /*1960*/  LEA R0, R0, R3, 0x18 ;  /* 0x0000000300007211 */ /* 0x004fca00078ec0ff */
[----:B------:R-:W-:-:S04]  /*1970*/  IMAD R3, R9, 0x8, R0 ;  /* 0x0000000809037824 */ /* 0x000fc800078e0200 */
[----:B------:R-:W2:Y:S02]  /*1980*/  SYNCS.PHASECHK.TRANS64.TRYWAIT P0, [R3+URZ+0x160], R2 ;  /* 0x00016002030075a7 */ /* 0x000ea400080011ff */
[----:B--2---:R-:W-:Y:S05]  /*1990*/  @!P0 BRA `(.L_x_25) ;  /* 0x0000007000f88947 */ /* 0x004fea0003800000 */
.L_x_122:
[----:B------:R-:W-:Y:S01]  /*19a0*/  VIADD R9, R9, 0x1 ;  /* 0x0000000109097836 */ /* 0x000fe20000000000 */
[----:B------:R2:W-:Y:S04]  /*19b0*/  SYNCS.ARRIVE.TRANS64.A1T0 RZ, [R3+URZ+0x150], RZ ;  /* 0x000150ff03ff79a7 */ /* 0x0005e800081000ff */
[----:B------:R-:W-:-:S04]  /*19c0*/  ISETP.NE.AND P0, PT, R9, 0x2, PT ;  /* 0x000000020900780c */ /* 0x000fc80003f05270 */
[----:B------:R-:W-:Y:S02]  /*19d0*/  SEL R9, R9, RZ, P0 ;  /* 0x000000ff09097207 */ /* 0x000fe40000000000 */
[----:B--2---:R-:W-:-:S04]  /*19e0*/  SEL R3, RZ, 0x1, P0 ;  /* 0x00000001ff037807 */ /* 0x004fc80000000000 */
[----:B------:R-:W-:-:S07]  /*19f0*/  LOP3.LUT R8, R8, R3, RZ, 0x3c, !PT ;  /* 0x0000000308087212 */ /* 0x000fce00078e3cff */
.L_x_24:
[----:B------:R-:W-:Y:S01]  /*1a00*/  UMOV UR6, 0x400 ;  /* 0x0000040000067882 */ /* 0x000fe20000000000 */
[----:B------:R-:W-:Y:S01]  /*1a10*/  SHF.L.U32 R0, R12, 0x1f, RZ ;  /* 0x0000001f0c007819 */ /* 0x000fe200000006ff */
[----:B-1----:R-:W-:Y:S02]  /*1a20*/  ULEA UR6, UR45, UR6, 0x18 ;  /* 0x000000062d067291 */ /* 0x002fe4000f8ec0ff */
[----:B------:R-:W-:Y:S02]  /*1a30*/  UISETP.GE.U32.AND UP0, UPT, UR46, 0x7f, UPT ;  /* 0x0000007f2e00788c */ /* 0x000fe4000bf06070 */
[----:B------:R-:W-:Y:S02]  /*1a40*/  ULEA UR4, UR5, UR6, 0x3 ;  /* 0x0000000605047291 */ /* 0x000fe4000f8e18ff */
[----:B------:R-:W-:Y:S02]  /*1a50*/  USHF.L.U32 UR11, UR20, 0x7, URZ ;  /* 0x00000007140b7899 */ /* 0x000fe400080006ff */
[----:B------:R-:W-:Y:S01]  /*1a60*/  ULEA UR35, UR16, UR44, 0x7 ;  /* 0x0000002c10237291 */ /* 0x000fe2000f8e38ff */
[----:B------:R-:W-:-:S04]  /*1a70*/  UMOV UR13, URZ ;  /* 0x000000ff000d7c82 */ /* 0x000fc80008000000 */
[----:B------:R1:W2:Y:S01]  /*1a80*/  SYNCS.PHASECHK.TRANS64.TRYWAIT P0, [UR4+0x60], R0 ;  /* 0x00006000ff0075a7 */ /* 0x0002a20008001104 */
[----:B------:R-:W-:Y:S06]  /*1a90*/  BRA.U !UP0, `(.L_x_26) ;  /* 0x0000000108bc7547 */ /* 0x000fec000b800000 */
[----:B------:R-:W-:Y:S01]  /*1aa0*/  UMOV UR7, URZ ;  /* 0x000000ff00077c82 */ /* 0x000fe20008000000 */
[----:B------:R-:W-:-:S05]  /*1ab0*/  UMOV UR4, UR5 ;  /* 0x0000000500047c82 */ /* 0x000fca0008000000 */
.L_x_32:
[----:B------:R-:W-:Y:S01]  /*1ac0*/  ULEA UR33, UR4, UR6, 0x3 ;  /* 0x0000000604217291 */ /* 0x000fe2000f8e18ff */
[----:B--2---:R-:W-:Y:S01]  /*1ad0*/  @!P3 MOV R2, 0x4000 ;  /* 0x000040000002b802 */ /* 0x004fe20000000f00 */
[----:B--2-4-:R-:W-:Y:S10]  /*1ae0*/  @P0 BRA `(.L_x_27) ;  /* 0x00000000000c0947 */ /* 0x014ff40003800000 */
[----:B------:R-:W-:-:S04]  /*1af0*/  SHF.L.U32 R3, R12, 0x1f, RZ ;  /* 0x0000001f0c037819 */ /* 0x000fc800000006ff */
[----:B------:R-:W2:Y:S02]  /*1b00*/  SYNCS.PHASECHK.TRANS64.TRYWAIT P0, [UR33+0x60], R3 ;  /* 0x00006003ff0075a7 */ /* 0x000ea40008001121 */
[----:B--2---:R-:W-:Y:S05]  /*1b10*/  @!P0 BRA `(.L_x_28) ;  /* 0x0000007000ac8947 */ /* 0x004fea0003800000 */
.L_x_27:
[----:B------:R2:W-:Y:S01]  /*1b20*/  @!P3 SYNCS.ARRIVE.TRANS64 RZ, [UR33], R2 ;  /* 0x00000002ffffb9a7 */ /* 0x0005e20008000021 */
[----:B------:R-:W-:-:S04]  /*1b30*/  ULOP3.LUT UR5, UR25, 0x2, URZ, 0xfc, !UPT ;  /* 0x0000000219057892 */ /* 0x000fc8000f8efcff */
[----:B------:R-:W-:-:S09]  /*1b40*/  UISETP.NE.AND UP0, UPT, UR5, 0x2, UPT ;  /* 0x000000020500788c */ /* 0x000fd2000bf05270 */
[----:B------:R-:W-:Y:S05]  /*1b50*/  BRA.U UP0, `(.L_x_29) ;  /* 0x0000000100047547 */ /* 0x000fea000b800000 */
[----:B------:R-:W-:Y:S05]  /*1b60*/  BPT.TRAP 0x1 ;  /* 0x000000040000795c */ /* 0x000fea0000300000 */
.L_x_29:
[----:B------:R-:W-:Y:S04]  /*1b70*/  BSSY.RECONVERGENT B0, `(.L_x_30) ;  /* 0x0000003000007945 */ /* 0x000fe80003800200 */
[----:B------:R-:W-:Y:S05]  /*1b80*/  @P2 BRA `(.L_x_31) ;  /* 0x0000000000042947 */ /* 0x000fea0003800000 */
[----:B------:R-:W-:Y:S05]  /*1b90*/  BPT.TRAP 0x1 ;  /* 0x000000040000795c */ /* 0x000fea0000300000 */
.L_x_31:
[----:B------:R-:W-:Y:S05]  /*1ba0*/  BSYNC.RECONVERGENT B0 ;  /* 0x0000000000007941 */ /* 0x000fea0003800200 */
.L_x_30:
[----:B------:R-:W-:Y:S02]  /*1bb0*/  UIADD3 UR5, UPT, UPT, UR4, 0x1, URZ ;  /* 0x0000000104057890 */ /* 0x000fe4000fffe0ff */
[----:B------:R-:W-:Y:S02]  /*1bc0*/  UIADD3 UR16, UP1, UPT, UR28, 0x80, URZ ;  /* 0x000000801c107890 */ /* 0x000fe4000ff3e0ff */
[----:B------:R-:W-:Y:S02]  /*1bd0*/  UISETP.NE.AND UP0, UPT, UR5, 0xc, UPT ;  /* 0x0000000c0500788c */ /* 0x000fe4000bf05270 */
[----:B------:R-:W-:Y:S02]  /*1be0*/  USHF.L.U32 UR34, UR7, 0x6, URZ ;  /* 0x0000000607227899 */ /* 0x000fe400080006ff */
[----:B------:R-:W-:Y:S02]  /*1bf0*/  USEL UR9, URZ, 0x1, UP0 ;  /* 0x00000001ff097887 */ /* 0x000fe40008000000 */
[----:B------:R-:W-:-:S02]  /*1c00*/  USEL UR5, UR5, URZ, UP0 ;  /* 0x000000ff05057287 */ /* 0x000fc40008000000 */
[----:B------:R-:W-:Y:S02]  /*1c10*/  UIADD3 UR14, UP0, UPT, UR28, 0x180, URZ ;  /* 0x000001801c0e7890 */ /* 0x000fe4000ff1e0ff */
[----:B------:R-:W-:Y:S01]  /*1c20*/  ULEA UR8, UR5, UR6, 0x3 ;  /* 0x0000000605087291 */ /* 0x000fe2000f8e18ff */
[----:B------:R-:W-:Y:S01]  /*1c30*/  LOP3.LUT R12, R12, UR9, RZ, 0x3c, !PT ;  /* 0x000000090c0c7c12 */ /* 0x000fe2000f8e3cff */
[----:B------:R-:W-:Y:S02]  /*1c40*/  UIADD3.X UR17, UPT, UPT, URZ, UR29, URZ, UP1, !UPT ;  /* 0x0000001dff117290 */ /* 0x000fe40008ffe4ff */
[----:B------:R-:W-:Y:S01]  /*1c50*/  UIADD3.X UR15, UPT, UPT, URZ, UR29, URZ, UP0, !UPT ;  /* 0x0000001dff0f7290 */ /* 0x000fe200087fe4ff */
[----:B-1----:R-:W-:Y:S01]  /*1c60*/  SHF.L.U32 R0, R12, 0x1f, RZ ;  /* 0x0000001f0c007819 */ /* 0x002fe200000006ff */
[----:B------:R-:W-:Y:S01]  /*1c70*/  UMOV UR18, 0x0 ;  /* 0x0000000000127882 */ /* 0x000fe20000000000 */
[----:B------:R-:W-:Y:S01]  /*1c80*/  UMOV UR19, 0x10000000 ;  /* 0x1000000000137882 */ /* 0x000fe20000000000 */
[----:B------:R-:W-:Y:S01]  /*1c90*/  UMOV UR12, UR36 ;  /* 0x00000024000c7c82 */ /* 0x000fe20008000000 */
[----:B------:R3:W4:Y:S01]  /*1ca0*/  SYNCS.PHASECHK.TRANS64.TRYWAIT P0, [UR8+0x60], R0 ;  /* 0x00006000ff0075a7 */ /* 0x0007220008001108 */
[----:B------:R-:W-:Y:S01]  /*1cb0*/  USHF.L.U32 UR8, UR4, 0xd, URZ ;  /* 0x0000000d04087899 */ /* 0x000fe200080006ff */
[----:B------:R-:W-:-:S02]  /*1cc0*/  UMOV UR9, UR33 ;  /* 0x0000002100097c82 */ /* 0x000fc40008000000 */
[----:B------:R-:W-:Y:S01]  /*1cd0*/  UMOV UR4, 0x30000 ;  /* 0x0003000000047882 */ /* 0x000fe20000000000 */
[----:B------:R-:W-:Y:S02]  /*1ce0*/  ULOP3.LUT UR32, UR8, UR21, URZ, 0xfc, !UPT ;  /* 0x0000001508207292 */ /* 0x000fe4000f8efcff */
[----:B------:R-:W-:Y:S02]  /*1cf0*/  UIADD3 UR8, UPT, UPT, UR6, 0x20400, UR8 ;  /* 0x0002040006087890 */ /* 0x000fe4000fffe008 */
[----:B------:R-:W-:Y:S01]  /*1d00*/  UIADD3 UR32, UPT, UPT, UR6, 0x8400, UR32 ;  /* 0x0000840006207890 */ /* 0x000fe2000fffe020 */
[----:B------:R-:W-:Y:S01]  /*1d10*/  UMOV UR10, UR34 ;  /* 0x00000022000a7c82 */ /* 0x000fe20008000000 */
[----:B------:R-:W-:Y:S01]  /*1d20*/  UIADD3 UR7, UPT, UPT, UR7, 0x1, URZ ;  /* 0x0000000107077890 */ /* 0x000fe2000fffe0ff */
[----:B------:R-:W-:-:S03]  /*1d30*/  UMOV UR13, UR24 ;  /* 0x00000018000d7c82 */ /* 0x000fc60008000000 */
[----:B------:R-:W-:-:S03]  /*1d40*/  UISETP.NE.AND UP0, UPT, UR7, UR24, UPT ;  /* 0x000000180700728c */ /* 0x000fc6000bf05270 */
[----:B------:R1:W-:Y:S01]  /*1d50*/  UTMALDG.3D.MULTICAST [UR32], [UR16], UR4, desc[UR18] ;  /* 0x00001220100073b4 */ /* 0x0003e20008011804 */
[----:B------:R3:W-:Y:S01]  /*1d60*/  UTMALDG.3D [UR8], [UR14], desc[UR18] ;  /* 0x000012080e0075b4 */ /* 0x0007e20008011000 */
[----:B-1----:R-:W-:-:S04]  /*1d70*/  UMOV UR4, UR5 ;  /* 0x0000000500047c82 */ /* 0x002fc80008000000 */
[----:B---3--:R-:W-:Y:S05]  /*1d80*/  BRA.U UP0, `(.L_x_32) ;  /* 0xfffffffd004c7547 */ /* 0x008fea000b83ffff */
.L_x_26:
[----:B------:R-:W-:Y:S01]  /*1d90*/  ULEA UR4, UR5, UR6, 0x3 ;  /* 0x0000000605047291 */ /* 0x000fe2000f8e18ff */
[----:B-1----:R-:W-:Y:S01]  /*1da0*/  SHF.L.U32 R0, R12, 0x1f, RZ ;  /* 0x0000001f0c007819 */ /* 0x002fe200000006ff */
[----:B------:R-:W-:Y:S01]  /*1db0*/  @!P1 SYNCS.ARRIVE.TRANS64.A1T0 RZ, [UR6+0xe8], RZ ;  /* 0x0000e8ffffff99a7 */ /* 0x000fe20008100006 */
[----:B------:R-:W-:-:S06]  /*1dc0*/  UISETP.GT.AND UP0, UPT, UR41, UR40, UPT ;  /* 0x000000282900728c */ /* 0x000fcc000bf04270 */
[----:B--2-4-:R1:W2:Y:S03]  /*1dd0*/  SYNCS.PHASECHK.TRANS64.TRYWAIT P0, [UR4+0x60], R0 ;  /* 0x00006000ff0075a7 */ /* 0x0142a60008001104 */
[----:B------:R-:W-:Y:S05]  /*1de0*/  BRA.U !UP0, `(.L_x_33) ;  /* 0x0000000108c07547 */ /* 0x000fea000b800000 */
[----:B------:R-:W-:Y:S01]  /*1df0*/  UIADD3 UR26, UPT, UPT, UR43, UR13, URZ ;  /* 0x0000000d2b1a7290 */ /* 0x000fe2000fffe0ff */
[----:B------:R-:W-:-:S11]  /*1e00*/  UMOV UR4, UR5 ;  /* 0x0000000500047c82 */ /* 0x000fd60008000000 */
.L_x_39:
[----:B------:R-:W-:Y:S01]  /*1e10*/  ULEA UR17, UR4, UR6, 0x3 ;  /* 0x0000000604117291 */ /* 0x000fe2000f8e18ff */
[----:B--2---:R-:W-:Y:S01]  /*1e20*/  @!P3 MOV R2, 0x4000 ;  /* 0x000040000002b802 */ /* 0x004fe20000000f00 */
[----:B--2-4-:R-:W-:Y:S10]  /*1e30*/  @P0 BRA `(.L_x_34) ;  /* 0x00000000000c0947 */ /* 0x014ff40003800000 */
[----:B------:R-:W-:-:S04]  /*1e40*/  SHF.L.U32 R3, R12, 0x1f, RZ ;  /* 0x0000001f0c037819 */ /* 0x000fc800000006ff */
[----:B------:R-:W2:Y:S02]  /*1e50*/  SYNCS.PHASECHK.TRANS64.TRYWAIT P0, [UR17+0x60], R3 ;  /* 0x00006003ff0075a7 */ /* 0x000ea40008001111 */
[----:B--2---:R-:W-:Y:S05]  /*1e60*/  @!P0 BRA `(.L_x_35) ;  /* 0x0000006c00f08947 */ /* 0x004fea0003800000 */
.L_x_34:
[----:B------:R2:W-:Y:S01]  /*1e70*/  @!P3 SYNCS.ARRIVE.TRANS64 RZ, [UR17], R2 ;  /* 0x00000002ffffb9a7 */ /* 0x0005e20008000011 */
[----:B------:R-:W-:-:S04]  /*1e80*/  ULOP3.LUT UR5, UR25, 0x2, URZ, 0xfc, !UPT ;  /* 0x0000000219057892 */ /* 0x000fc8000f8efcff */
[----:B------:R-:W-:-:S09]  /*1e90*/  UISETP.NE.AND UP0, UPT, UR5, 0x2, UPT ;  /* 0x000000020500788c */ /* 0x000fd2000bf05270 */
[----:B------:R-:W-:Y:S05]  /*1ea0*/  BRA.U UP0, `(.L_x_36) ;  /* 0x0000000100047547 */ /* 0x000fea000b800000 */
[----:B------:R-:W-:Y:S05]  /*1eb0*/  BPT.TRAP 0x1 ;  /* 0x000000040000795c */ /* 0x000fea0000300000 */
.L_x_36:
[----:B------:R-:W-:Y:S04]  /*1ec0*/  BSSY.RECONVERGENT B0, `(.L_x_37) ;  /* 0x0000003000007945 */ /* 0x000fe80003800200 */
[----:B------:R-:W-:Y:S05]  /*1ed0*/  @P2 BRA `(.L_x_38) ;  /* 0x0000000000042947 */ /* 0x000fea0003800000 */
[----:B------:R-:W-:Y:S05]  /*1ee0*/  BPT.TRAP 0x1 ;  /* 0x000000040000795c */ /* 0x000fea0000300000 */
.L_x_38:
[----:B------:R-:W-:Y:S05]  /*1ef0*/  BSYNC.RECONVERGENT B0 ;  /* 0x0000000000007941 */ /* 0x000fea0003800200 */
.L_x_37:
[----:B------:R-:W-:Y:S02]  /*1f00*/  UIADD3 UR5, UPT, UPT, UR4, 0x1, URZ ;  /* 0x0000000104057890 */ /* 0x000fe4000fffe0ff */
[----:B------:R-:W-:Y:S02]  /*1f10*/  UIADD3 UR14, UP1, UPT, UR28, 0x80, URZ ;  /* 0x000000801c0e7890 */ /* 0x000fe4000ff3e0ff */
[----:B------:R-:W-:Y:S02]  /*1f20*/  UISETP.NE.AND UP0, UPT, UR5, 0xc, UPT ;  /* 0x0000000c0500788c */ /* 0x000fe4000bf05270 */
[----:B------:R-:W-:Y:S02]  /*1f30*/  USHF.L.U32 UR18, UR13, 0x6, URZ ;  /* 0x000000060d127899 */ /* 0x000fe400080006ff */
[----:B------:R-:W-:Y:S02]  /*1f40*/  USEL UR8, URZ, 0x1, UP0 ;  /* 0x00000001ff087887 */ /* 0x000fe40008000000 */
[----:B------:R-:W-:-:S02]  /*1f50*/  USEL UR5, UR5, URZ, UP0 ;  /* 0x000000ff05057287 */ /* 0x000fc40008000000 */
[----:B------:R-:W-:Y:S02]  /*1f60*/  UIADD3 UR22, UP0, UPT, UR28, 0x180, URZ ;  /* 0x000001801c167890 */ /* 0x000fe4000ff1e0ff */
[----:B------:R-:W-:Y:S01]  /*1f70*/  LOP3.LUT R12, R12, UR8, RZ, 0x3c, !PT ;  /* 0x000000080c0c7c12 */ /* 0x000fe2000f8e3cff */
[----:B------:R-:W-:Y:S02]  /*1f80*/  USHF.L.U32 UR8, UR4, 0xd, URZ ;  /* 0x0000000d04087899 */ /* 0x000fe400080006ff */
[----:B------:R-:W-:Y:S01]  /*1f90*/  ULEA UR7, UR5, UR6, 0x3 ;  /* 0x0000000605077291 */ /* 0x000fe2000f8e18ff */
[----:B-1----:R-:W-:Y:S01]  /*1fa0*/  SHF.L.U32 R0, R12, 0x1f, RZ ;  /* 0x0000001f0c007819 */ /* 0x002fe200000006ff */
[----:B------:R-:W-:Y:S02]  /*1fb0*/  ULOP3.LUT UR16, UR8, UR21, URZ, 0xfc, !UPT ;  /* 0x0000001508107292 */ /* 0x000fe4000f8efcff */
[----:B------:R-:W-:Y:S02]  /*1fc0*/  UIADD3.X UR15, UPT, UPT, URZ, UR29, URZ, UP1, !UPT ;  /* 0x0000001dff0f7290 */ /* 0x000fe40008ffe4ff */
[----:B------:R-:W-:-:S02]  /*1fd0*/  UIADD3 UR16, UPT, UPT, UR6, 0x8400, UR16 ;  /* 0x0000840006107890 */ /* 0x000fc4000fffe010 */
[----:B------:R-:W-:Y:S01]  /*1fe0*/  UIADD3 UR8, UPT, UPT, UR6, 0x20400, UR8 ;  /* 0x0002040006087890 */ /* 0x000fe2000fffe008 */
[----:B------:R3:W4:Y:S01]  /*1ff0*/  SYNCS.PHASECHK.TRANS64.TRYWAIT P0, [UR7+0x60], R0 ;  /* 0x00006000ff0075a7 */ /* 0x0007220008001107 */
[----:B------:R-:W-:Y:S01]  /*2000*/  UIADD3.X UR23, UPT, UPT, URZ, UR29, URZ, UP0, !UPT ;  /* 0x0000001dff177290 */ /* 0x000fe200087fe4ff */
[----:B------:R-:W-:Y:S01]  /*2010*/  UMOV UR4, 0x30000 ;  /* 0x0003000000047882 */ /* 0x000fe20000000000 */
[----:B------:R-:W-:Y:S01]  /*2020*/  UMOV UR30, 0x0 ;  /* 0x00000000001e7882 */ /* 0x000fe20000000000 */
[----:B------:R-:W-:Y:S01]  /*2030*/  UMOV UR31, 0x10000000 ;  /* 0x10000000001f7882 */ /* 0x000fe20000000000 */
[----:B------:R-:W-:Y:S01]  /*2040*/  UMOV UR19, UR35 ;  /* 0x0000002300137c82 */ /* 0x000fe20008000000 */
[----:B------:R-:W-:Y:S01]  /*2050*/  UMOV UR20, UR36 ;  /* 0x0000002400147c82 */ /* 0x000fe20008000000 */
[----:B------:R-:W-:Y:S01]  /*2060*/  UMOV UR12, UR36 ;  /* 0x00000024000c7c82 */ /* 0x000fe20008000000 */
[----:B------:R-:W-:Y:S01]  /*2070*/  UMOV UR9, UR17 ;  /* 0x0000001100097c82 */ /* 0x000fe20008000000 */
[----:B------:R-:W-:Y:S01]  /*2080*/  UMOV UR10, UR18 ;  /* 0x00000012000a7c82 */ /* 0x000fe20008000000 */
[----:B------:R1:W-:Y:S01]  /*2090*/  UTMALDG.3D.MULTICAST [UR16], [UR14], UR4, desc[UR30] ;  /* 0x00001e100e0073b4 */ /* 0x0003e20008011804 */
[----:B------:R-:W-:-:S04]  /*20a0*/  UIADD3 UR13, UPT, UPT, UR13, 0x1, URZ ;  /* 0x000000010d0d7890 */ /* 0x000fc8000fffe0ff */
[----:B------:R-:W-:Y:S01]  /*20b0*/  UISETP.NE.AND UP0, UPT, UR13, UR26, UPT ;  /* 0x0000001a0d00728c */ /* 0x000fe2000bf05270 */
[----:B------:R3:W-:Y:S01]  /*20c0*/  UTMALDG.3D [UR8], [UR22], desc[UR30] ;  /* 0x00001e08160075b4 */ /* 0x0007e20008011000 */
[----:B-1----:R-:W-:-:S07]  /*20d0*/  UMOV UR4, UR5 ;  /* 0x0000000500047c82 */ /* 0x002fce0008000000 */
[----:B---3--:R-:W-:Y:S05]  /*20e0*/  BRA.U UP0, `(.L_x_39) ;  /* 0xfffffffd00487547 */ /* 0x008fea000b83ffff */
.L_x_33:
[C---:B------:R-:W-:Y:S01]  /*20f0*/  LEA R3, R11.reuse, UR6, 0x3 ;  /* 0x000000060b037c11 */ /* 0x040fe2000f8e18ff */
[----:B------:R-:W-:Y:S01]  /*2100*/  NOP ;  /* 0x0000000000007918 */ /* 0x000fe20000000000 */
[----:B-1----:R-:W-:Y:S02]  /*2110*/  SHF.L.U32 R0, R10, 0x1f, RZ ;  /* 0x0000001f0a007819 */ /* 0x002fe400000006ff */
[----:B------:R-:W-:Y:S02]  /*2120*/  LEA R5, R11, UR6, 0x4 ;  /* 0x000000060b057c11 */ /* 0x000fe4000f8e20ff */
[----:B--2-4-:R-:W1:Y:S02]  /*2130*/  SYNCS.PHASECHK.TRANS64.TRYWAIT P0, [R3+URZ+0xf0], R0 ;  /* 0x0000f000030075a7 */ /* 0x014e6400080011ff */
[----:B-1----:R-:W-:Y:S05]  /*2140*/  @!P0 BRA `(.L_x_40) ;  /* 0x0000006c00508947 */ /* 0x002fea0003800000 */
.L_x_125:
[----:B------:R-:W2:Y:S01]  /*2150*/  LDS.128 R4, [R5+0x180] ;  /* 0x0001800005047984 */ /* 0x000ea20000000c00 */
[----:B------:R-:W-:Y:S01]  /*2160*/  UISETP.GE.AND UP0, UPT, UR42, 0x1, UPT ;  /* 0x000000012a00788c */ /* 0x000fe2000bf06270 */
[----:B------:R-:W-:Y:S01]  /*2170*/  @!PT LDS RZ, [RZ] ;  /* 0x00000000fffff984 */ /* 0x000fe20000000800 */
[----:B------:R-:W-:Y:S01]  /*2180*/  @!PT LDS RZ, [RZ] ;  /* 0x00000000fffff984 */ /* 0x000fe20000000800 */
[----:B------:R-:W-:Y:S01]  /*2190*/  @!PT LDS RZ, [RZ] ;  /* 0x00000000fffff984 */ /* 0x000fe20000000800 */
[----:B------:R-:W-:Y:S01]  /*21a0*/  @!PT LDS RZ, [RZ] ;  /* 0x00000000fffff984 */ /* 0x000fe20000000800 */
[----:B------:R3:W-:Y:S06]  /*21b0*/  MEMBAR.ALL.CTA ;  /* 0x0000000000007992 */ /* 0x0007ec0000008000 */
[----:B---3--:R-:W3:Y:S01]  /*21c0*/  FENCE.VIEW.ASYNC.S ;  /* 0x00000000000073c6 */ /* 0x008ee20000000000 */
[----:B--2---:R-:W-:-:S13]  /*21d0*/  LOP3.LUT P0, RZ, R6, 0x1, RZ, 0xc0, !PT ;  /* 0x0000000106ff7812 */ /* 0x004fda000780c0ff */
[----:B---3--:R-:W-:Y:S01]  /*21e0*/  VOTEU.ANY UP1, P0 ;  /* 0x0000000000ff7886 */ /* 0x008fe20000020100 */
[----:B------:R-:W-:-:S13]  /*21f0*/  PLOP3.LUT P0, PT, PT, PT, UP1, 0x80, 0x8 ;  /* 0x000000000008781c */ /* 0x000fda0003f0f018 */
[----:B-1----:R-:W-:Y:S02]  /*2200*/  @P0 LOP3.LUT R0, R5, 0xffff, RZ, 0xc0, !PT ;  /* 0x0000ffff05000812 */ /* 0x002fe400078ec0ff */
[----:B------:R-:W-:Y:S02]  /*2210*/  @P0 MOV R2, R4 ;  /* 0x0000000400020202 */ /* 0x000fe40000000f00 */
[----:B------:R-:W-:Y:S01]  /*2220*/  @P0 R2UR UR7, R0 ;  /* 0x00000000000702ca */ /* 0x000fe200000e0000 */
[----:B------:R-:W-:Y:S01]  /*2230*/  VIADD R0, R3, 0x100 ;  /* 0x0000010003007836 */ /* 0x000fe20000000000 */
[----:B------:R-:W-:Y:S02]  /*2240*/  @P0 SHF.R.U32.HI R4, RZ, 0x10, R5 ;  /* 0x00000010ff040819 */ /* 0x000fe40000011605 */
[----:B------:R-:W-:Y:S02]  /*2250*/  @P0 R2UR UR8, R2 ;  /* 0x00000000020802ca */ /* 0x000fe400000e0000 */
[----:B------:R-:W-:-:S02]  /*2260*/  PRMT R0, RZ, 0x654, R0 ;  /* 0x00000654ff007816 */ /* 0x000fc40000000000 */
[----:B------:R-:W-:Y:S02]  /*2270*/  @P0 R2UR UR4, R4 ;  /* 0x00000000040402ca */ /* 0x000fe400000e0000 */
[----:B------:R1:W-:Y:S03]  /*2280*/  SYNCS.ARRIVE.TRANS64.RED.A1T0 RZ, [R0+URZ], RZ ;  /* 0x000000ff00ff79a7 */ /* 0x0003e600081004ff */
[----:B------:R-:W-:-:S04]  /*2290*/  @UP1 UMOV UR27, UR7 ;  /* 0x00000007001b1c82 */ /* 0x000fc80008000000 */
[----:B------:R-:W-:-:S04]  /*22a0*/  @UP1 UMOV UR37, UR8 ;  /* 0x0000000800251c82 */ /* 0x000fc80008000000 */
[----:B------:R-:W-:Y:S01]  /*22b0*/  @UP1 UMOV UR36, UR4 ;  /* 0x0000000400241c82 */ /* 0x000fe20008000000 */
[----:B------:R-:W-:Y:S05]  /*22c0*/  BRA.U !UP0, `(.L_x_41) ;  /* 0x0000000108d47547 */ /* 0x000fea000b800000 */
[----:B------:R-:W2:Y:S01]  /*22d0*/  LDCU.128 UR12, c[0x0][0xb10] ;  /* 0x00016200ff0c77ac */ /* 0x000ea20008000c00 */
[----:B------:R-:W3:Y:S01]  /*22e0*/  LDCU UR26, c[0x0][0xb20] ;  /* 0x00016400ff1a77ac */ /* 0x000ee20008000800 */
[----:B------:R-:W4:Y:S01]  /*22f0*/  LDCU UR20, c[0x0][0xb0c] ;  /* 0x00016180ff1477ac */ /* 0x000f220008000800 */
[----:B------:R-:W1:Y:S01]  /*2300*/  LDCU.64 UR10, c[0x0][0xb28] ;  /* 0x00016500ff0a77ac */ /* 0x000e620008000a00 */
[----:B------:R-:W-:Y:S02]  /*2310*/  UISETP.NE.AND UP3, UPT, UR42, 0x1, UPT ;  /* 0x000000012a00788c */ /* 0x000fe4000bf65270 */
[----:B--2---:R-:W-:Y:S02]  /*2320*/  UIMAD.WIDE.U32 UR16, UR38, UR15, URZ ;  /* 0x0000000f261072a5 */ /* 0x004fe4000f8e00ff */
[----:B------:R-:W-:Y:S02]  /*2330*/  UIMAD.WIDE.U32 UR8, UR39, UR12, URZ ;  /* 0x0000000c270872a5 */ /* 0x000fe4000f8e00ff */
[----:B------:R-:W-:-:S02]  /*2340*/  UISETP.NE.AND UP0, UPT, UR14, 0x1, UPT ;  /* 0x000000010e00788c */ /* 0x000fc4000bf05270 */
[----:B------:R-:W-:Y:S01]  /*2350*/  UIMAD.WIDE.U32 UR22, UR27, UR15, URZ ;  /* 0x0000000f1b1672a5 */ /* 0x000fe2000f8e00ff */
[----:B------:R-:W-:Y:S02]  /*2360*/  UMOV UR16, UR17 ;  /* 0x0000001100107c82 */ /* 0x000fe40008000000 */
[----:B------:R-:W-:Y:S01]  /*2370*/  UMOV UR8, UR9 ;  /* 0x0000000900087c82 */ /* 0x000fe20008000000 */
[----:B---3--:R-:W-:Y:S02]  /*2380*/  USHF.R.U32.HI UR16, URZ, UR26, UR16 ;  /* 0x0000001aff107299 */ /* 0x008fe40008011610 */
[----:B----4-:R-:W-:Y:S02]  /*2390*/  UISETP.NE.AND UP2, UPT, UR20, 0x1, UPT ;  /* 0x000000011400788c */ /* 0x010fe4000bf45270 */
[----:B------:R-:W-:Y:S02]  /*23a0*/  USHF.R.U32.HI UR8, URZ, UR13, UR8 ;  /* 0x0000000dff087299 */ /* 0x000fe40008011608 */
[----:B------:R-:W-:-:S02]  /*23b0*/  USEL UR7, UR38, UR16, !UP0 ;  /* 0x0000001026077287 */ /* 0x000fc4000c000000 */
[----:B------:R-:W-:Y:S02]  /*23c0*/  USEL UR8, UR39, UR8, !UP2 ;  /* 0x0000000827087287 */ /* 0x000fe4000d000000 */
[----:B-1----:R-:W-:Y:S01]  /*23d0*/  UIMAD.WIDE.U32 UR16, UR7, UR10, URZ ;  /* 0x0000000a071072a5 */ /* 0x002fe2000f8e00ff */
[----:B------:R-:W-:Y:S01]  /*23e0*/  UMOV UR4, UR23 ;  /* 0x0000001700047c82 */ /* 0x000fe20008000000 */
[----:B------:R-:W-:Y:S02]  /*23f0*/  UIMAD.WIDE.U32 UR18, UR37, UR12, URZ ;  /* 0x0000000c251272a5 */ /* 0x000fe4000f8e00ff */
[----:B------:R-:W-:-:S03]  /*2400*/  UIMAD.WIDE.U32 UR22, UR8, UR10, URZ ;  /* 0x0000000a081672a5 */ /* 0x000fc6000f8e00ff */
[----:B------:R-:W-:Y:S01]  /*2410*/  UMOV UR16, UR17 ;  /* 0x0000001100107c82 */ /* 0x000fe20008000000 */
[----:B------:R-:W-:Y:S02]  /*2420*/  USHF.R.U32.HI UR4, URZ, UR26, UR4 ;  /* 0x0000001aff047299 */ /* 0x000fe40008011604 */
[----:B------:R-:W-:Y:S01]  /*2430*/  @UP3 USHF.R.U32.HI UR7, URZ, UR11, UR16 ;  /* 0x0000000bff073299 */ /* 0x000fe20008011610 */
[----:B------:R-:W-:Y:S01]  /*2440*/  UMOV UR18, UR19 ;  /* 0x0000001300127c82 */ /* 0x000fe20008000000 */
[----:B------:R-:W-:Y:S01]  /*2450*/  UMOV UR22, UR23 ;  /* 0x0000001700167c82 */ /* 0x000fe20008000000 */
[----:B------:R-:W-:Y:S02]  /*2460*/  USHF.R.U32.HI UR13, URZ, UR13, UR18 ;  /* 0x0000000dff0d7299 */ /* 0x000fe40008011612 */
[----:B------:R-:W-:Y:S02]  /*2470*/  USEL UR4, UR27, UR4, !UP0 ;  /* 0x000000041b047287 */ /* 0x000fe4000c000000 */
[----:B------:R-:W-:-:S02]  /*2480*/  @UP3 USHF.R.U32.HI UR8, URZ, UR11, UR22 ;  /* 0x0000000bff083299 */ /* 0x000fc40008011616 */
[----:B------:R-:W-:Y:S02]  /*2490*/  UIMAD UR9, UR42, UR7, URZ ;  /* 0x000000072a0972a4 */ /* 0x000fe4000f8e02ff */
[----:B------:R-:W-:Y:S02]  /*24a0*/  USEL UR7, UR37, UR13, !UP2 ;  /* 0x0000000d25077287 */ /* 0x000fe4000d000000 */
[----:B------:R-:W-:Y:S02]  /*24b0*/  UIMAD UR12, UR42, UR8, URZ ;  /* 0x000000082a0c72a4 */ /* 0x000fe4000f8e02ff */
[----:B------:R-:W-:Y:S02]  /*24c0*/  UISETP.GE.AND UP0, UPT, UR4, UR9, UPT ;  /* 0x000000090400728c */ /* 0x000fe4000bf06270 */
[----:B------:R-:W-:Y:S02]  /*24d0*/  UIMAD.WIDE.U32 UR16, UR4, UR10, URZ ;  /* 0x0000000a041072a5 */ /* 0x000fe4000f8e00ff */
[----:B------:R-:W-:-:S02]  /*24e0*/  UISETP.GE.OR UP0, UPT, UR7, UR12, UP0 ;  /* 0x0000000c0700728c */ /* 0x000fc40008706670 */
        /* <DEDUP_REMOVED lines=19> */
.L_x_41:
[----:B------:R-:W2:Y:S02]  /*2620*/  LDCU UR4, c[0x0][0xb30] ;  /* 0x00016600ff0477ac */ /* 0x000ea40008000800 */
[----:B--2---:R-:W-:-:S09]  /*2630*/  UISETP.NE.AND UP0, UPT, UR4, 0x1, UPT ;  /* 0x000000010400788c */ /* 0x004fd2000bf05270 */
[----:B------:R-:W-:Y:S05]  /*2640*/  BRA.U UP0, `(.L_x_42) ;  /* 0x0000000100447547 */ /* 0x000fea000b800000 */
[----:B------:R-:W2:Y:S01]  /*2650*/  LDCU.128 UR12, c[0x0][0xb10] ;  /* 0x00016200ff0c77ac */ /* 0x000ea20008000c00 */
[----:B------:R-:W3:Y:S01]  /*2660*/  LDCU UR16, c[0x0][0xb0c] ;  /* 0x00016180ff1077ac */ /* 0x000ee20008000800 */
[----:B------:R-:W4:Y:S01]  /*2670*/  LDCU UR17, c[0x0][0xb20] ;  /* 0x00016400ff1177ac */ /* 0x000f220008000800 */
[----:B--2---:R-:W-:Y:S02]  /*2680*/  UIMAD.WIDE.U32 UR10, UR37, UR12, URZ ;  /* 0x0000000c250a72a5 */ /* 0x004fe4000f8e00ff */
[----:B------:R-:W-:Y:S02]  /*2690*/  UIMAD.WIDE.U32 UR8, UR27, UR15, URZ ;  /* 0x0000000f1b0872a5 */ /* 0x000fe4000f8e00ff */
[----:B---3--:R-:W-:Y:S02]  /*26a0*/  UISETP.NE.AND UP2, UPT, UR16, 0x1, UPT ;  /* 0x000000011000788c */ /* 0x008fe4000bf45270 */
[----:B------:R-:W-:Y:S01]  /*26b0*/  UISETP.NE.AND UP0, UPT, UR14, 0x1, UPT ;  /* 0x000000010e00788c */ /* 0x000fe2000bf05270 */
[----:B------:R-:W-:-:S02]  /*26c0*/  UMOV UR7, UR11 ;  /* 0x0000000b00077c82 */ /* 0x000fc40008000000 */
[----:B------:R-:W-:Y:S01]  /*26d0*/  UMOV UR4, UR9 ;  /* 0x0000000900047c82 */ /* 0x000fe20008000000 */
[----:B------:R-:W-:Y:S02]  /*26e0*/  USHF.R.U32.HI UR7, URZ, UR13, UR7 ;  /* 0x0000000dff077299 */ /* 0x000fe40008011607 */
[----:B----4-:R-:W-:Y:S02]  /*26f0*/  USHF.R.U32.HI UR4, URZ, UR17, UR4 ;  /* 0x00000011ff047299 */ /* 0x010fe40008011604 */
[----:B------:R-:W-:Y:S02]  /*2700*/  USEL UR7, UR37, UR7, !UP2 ;  /* 0x0000000725077287 */ /* 0x000fe4000d000000 */
[----:B------:R-:W-:-:S04]  /*2710*/  USEL UR4, UR27, UR4, !UP0 ;  /* 0x000000041b047287 */ /* 0x000fc8000c000000 */
[----:B------:R-:W-:Y:S02]  /*2720*/  UIADD3 UR8, UPT, UPT, UR7, -UR4, URZ ;  /* 0x8000000407087290 */ /* 0x000fe4000fffe0ff */
[----:B------:R-:W-:Y:S02]  /*2730*/  UIADD3 UR4, UPT, UPT, -UR7, UR4, URZ ;  /* 0x0000000407047290 */ /* 0x000fe4000fffe1ff */
[----:B------:R-:W-:Y:S02]  /*2740*/  UIMAD UR27, UR8, UR14, UR27 ;  /* 0x0000000e081b72a4 */ /* 0x000fe4000f8e021b */
[----:B------:R-:W-:-:S12]  /*2750*/  UIMAD UR37, UR4, UR16, UR37 ;  /* 0x00000010042572a4 */ /* 0x000fd8000f8e0225 */
.L_x_42:
[----:B------:R-:W-:Y:S01]  /*2760*/  VIADD R11, R11, 0x1 ;  /* 0x000000010b0b7836 */ /* 0x000fe20000000000 */
[----:B------:R-:W-:Y:S01]  /*2770*/  R2UR UR4, R160 ;  /* 0x00000000a00472ca */ /* 0x000fe200000e0000 */
[----:B------:R-:W-:Y:S01]  /*2780*/  UIADD3 UR20, UPT, UPT, UR27, UR63, URZ ;  /* 0x0000003f1b147290 */ /* 0x000fe2000fffe0ff */
[----:B------:R-:W-:Y:S02]  /*2790*/  PLOP3.LUT P1, PT, PT, PT, PT, 0x80, 0x8 ;  /* 0x000000000008781c */ /* 0x000fe40003f2f070 */
[----:B------:R-:W-:-:S04]  /*27a0*/  ISETP.NE.AND P0, PT, R11, 0x2, PT ;  /* 0x000000020b00780c */ /* 0x000fc80003f05270 */
[----:B------:R-:W-:Y:S02]  /*27b0*/  SEL R3, RZ, 0x1, P0 ;  /* 0x00000001ff037807 */ /* 0x000fe40000000000 */
[----:B------:R-:W-:Y:S02]  /*27c0*/  SEL R11, R11, RZ, P0 ;  /* 0x000000ff0b0b7207 */ /* 0x000fe40000000000 */
[----:B------:R-:W-:Y:S01]  /*27d0*/  LOP3.LUT R10, R10, R3, RZ, 0x3c, !PT ;  /* 0x000000030a0a7212 */ /* 0x000fe200078e3cff */
[----:B------:R-:W-:Y:S01]  /*27e0*/  UIADD3 UR16, UPT, UPT, UR37, UR4, URZ ;  /* 0x0000000425107290 */ /* 0x000fe2000fffe0ff */
[----:B------:R-:W-:Y:S11]  /*27f0*/  BRA.U UP1, `(.L_x_43) ;  /* 0xfffffff101407547 */ /* 0x000ff6000b83ffff */
[----:B------:R-:W-:Y:S01]  /*2800*/  UIADD3 UR7, UPT, UPT, UR6, 0x60, URZ ;  /* 0x0000006006077890 */ /* 0x000fe2000fffe0ff */
[----:B------:R-:W-:-:S03]  /*2810*/  SHF.L.U32 R3, R12, 0x1f, RZ ;  /* 0x0000001f0c037819 */ /* 0x000fc600000006ff */
[----:B------:R-:W-:-:S09]  /*2820*/  ULEA UR4, UR5, UR7, 0x3 ;  /* 0x0000000705047291 */ /* 0x000fd2000f8e18ff */
[----:B------:R-:W2:Y:S02]  /*2830*/  SYNCS.PHASECHK.TRANS64.TRYWAIT P0, [UR4], R3 ;  /* 0x00000003ff0075a7 */ /* 0x000ea40008001104 */
[----:B--2---:R-:W-:Y:S05]  /*2840*/  @!P0 BRA `(.L_x_44) ;  /* 0x0000006400a48947 */ /* 0x004fea0003800000 */
.L_x_127:
[----:B------:R-:W-:-:S04]  /*2850*/  UIADD3 UR4, UPT, UPT, UR5, 0x1, URZ ;  /* 0x0000000105047890 */ /* 0x000fc8000fffe0ff */
[----:B------:R-:W-:-:S04]  /*2860*/  UISETP.NE.AND UP0, UPT, UR4, 0xc, UPT ;  /* 0x0000000c0400788c */ /* 0x000fc8000bf05270 */
[----:B------:R-:W-:Y:S02]  /*2870*/  USEL UR6, URZ, 0x1, UP0 ;  /* 0x00000001ff067887 */ /* 0x000fe40008000000 */
[----:B------:R-:W-:-:S04]  /*2880*/  USEL UR4, UR4, URZ, UP0 ;  /* 0x000000ff04047287 */ /* 0x000fc80008000000 */
[----:B------:R-:W-:Y:S01]  /*2890*/  ULEA UR5, UR4, UR7, 0x3 ;  /* 0x0000000704057291 */ /* 0x000fe2000f8e18ff */
[----:B------:R-:W-:-:S04]  /*28a0*/  LOP3.LUT R2, R12, UR6, RZ, 0x3c, !PT ;  /* 0x000000060c027c12 */ /* 0x000fc8000f8e3cff */
[----:B-1----:R-:W-:-:S04]  /*28b0*/  SHF.L.U32 R3, R2, 0x1f, RZ ;  /* 0x0000001f02037819 */ /* 0x002fc800000006ff */
[----:B------:R-:W1:Y:S02]  /*28c0*/  SYNCS.PHASECHK.TRANS64.TRYWAIT P0, [UR5], R3 ;  /* 0x00000003ff0075a7 */ /* 0x000e640008001105 */
[----:B-1----:R-:W-:Y:S05]  /*28d0*/  @!P0 BRA `(.L_x_45) ;  /* 0x0000006400988947 */ /* 0x002fea0003800000 */
.L_x_129:
        /* <DEDUP_REMOVED lines=9> */
.L_x_131:
        /* <DEDUP_REMOVED lines=9> */
.L_x_133:
        /* <DEDUP_REMOVED lines=9> */
.L_x_135:
        /* <DEDUP_REMOVED lines=9> */
.L_x_137:
        /* <DEDUP_REMOVED lines=9> */
.L_x_139:
        /* <DEDUP_REMOVED lines=9> */
.L_x_141:
        /* <DEDUP_REMOVED lines=9> */
.L_x_143:
        /* <DEDUP_REMOVED lines=9> */
.L_x_145:
        /* <DEDUP_REMOVED lines=9> */
.L_x_147:
[----:B------:R-:W-:-:S04]  /*2df0*/  UIADD3 UR4, UPT, UPT, UR4, 0x1, URZ ;  /* 0x0000000104047890 */ /* 0x000fc8000fffe0ff */
[----:B------:R-:W-:-:S04]  /*2e00*/  UISETP.NE.AND UP0, UPT, UR4, 0xc, UPT ;  /* 0x0000000c0400788c */ /* 0x000fc8000bf05270 */
[----:B------:R-:W-:Y:S02]  /*2e10*/  USEL UR5, URZ, 0x1, UP0 ;  /* 0x00000001ff057887 */ /* 0x000fe40008000000 */
[----:B------:R-:W-:-:S04]  /*2e20*/  USEL UR4, UR4, URZ, UP0 ;  /* 0x000000ff04047287 */ /* 0x000fc80008000000 */
[----:B------:R-:W-:Y:S01]  /*2e30*/  ULEA UR4, UR4, UR7, 0x3 ;  /* 0x0000000704047291 */ /* 0x000fe2000f8e18ff */
[----:B-1----:R-:W-:-:S04]  /*2e40*/  LOP3.LUT R3, R2, UR5, RZ, 0x3c, !PT ;  /* 0x0000000502037c12 */ /* 0x002fc8000f8e3cff */
[----:B------:R-:W-:Y:S01]  /*2e50*/  SHF.L.U32 R3, R3, 0x1f, RZ ;  /* 0x0000001f03037819 */ /* 0x000fe200000006ff */
[----:B------:R-:W-:-:S07]  /*2e60*/  IMAD.U32 R0, RZ, RZ, UR4 ;  /* 0x00000004ff007e24 */ /* 0x000fce000f8e00ff */
.L_x_55:
[----:B-1----:R1:W2:Y:S02]  /*2e70*/  SYNCS.PHASECHK.TRANS64.TRYWAIT P0, [R0+URZ], R3 ;  /* 0x00000003000075a7 */ /* 0x0022a400080011ff */
[----:B--2---:R-:W-:Y:S05]  /*2e80*/  @!P0 NANOSLEEP.SYNCS 0x989680 ;  /* 0x009896800000895d */ /* 0x004fea0003900000 */
[----:B------:R-:W2:Y:S02]  /*2e90*/  @!P0 SYNCS.PHASECHK.TRANS64 P0, [R0+URZ], R3 ;  /* 0x00000003000085a7 */ /* 0x000ea400080010ff */
[----:B--2---:R-:W-:Y:S05]  /*2ea0*/  @P0 EXIT ;  /* 0x000000000000094d */ /* 0x004fea0003800000 */
[----:B------:R-:W-:Y:S05]  /*2eb0*/  BRA `(.L_x_55) ;  /* 0xfffffffc00ec7947 */ /* 0x000fea000383ffff */
.L_x_23:
[----:B------:R-:W-:-:S04]  /*2ec0*/  UISETP.NE.AND UP0, UPT, UR45, URZ, UPT ;  /* 0x000000ff2d00728c */ /* 0x000fc8000bf05270 */
[----:B------:R-:W-:-:S09]  /*2ed0*/  UISETP.NE.OR UP0, UPT, UR17, 0x1, UP0 ;  /* 0x000000011100788c */ /* 0x000fd20008705670 */
[----:B------:R-:W-:Y:S05]  /*2ee0*/  BRA.U UP0, `(.L_x_56) ;  /* 0x0000000500487547 */ /* 0x000fea000b800000 */
[----:B------:R-:W-:Y:S01]  /*2ef0*/  ISETP.GE.U32.AND P2, PT, R0, 0x2, PT ;  /* 0x000000020000780c */ /* 0x000fe20003f46070 */
[----:B------:R-:W-:Y:S01]  /*2f00*/  IMAD.MOV.U32 R12, RZ, RZ, 0x1 ;  /* 0x00000001ff0c7424 */ /* 0x000fe200078e00ff */
[----:B------:R-:W-:Y:S02]  /*2f10*/  CS2R R10, SRZ ;  /* 0x00000000000a7805 */ /* 0x000fe4000001ff00 */
[----:B------:R-:W-:Y:S01]  /*2f20*/  CS2R R8, SRZ ;  /* 0x0000000000087805 */ /* 0x000fe2000001ff00 */
[----:B------:R-:W-:Y:S01]  /*2f30*/  UMOV UR6, 0x400 ;  /* 0x0000040000067882 */ /* 0x000fe20000000000 */
[----:B------:R-:W-:Y:S01]  /*2f40*/  UMOV UR5, URZ ;  /* 0x000000ff00057c82 */ /* 0x000fe20008000000 */
[----:B------:R-:W-:-:S12]  /*2f50*/  ULEA UR6, UR45, UR6, 0x18 ;  /* 0x000000062d067291 */ /* 0x000fd8000f8ec0ff */
.L_x_60:
[----:B------:R-:W-:Y:S02]  /*2f60*/  LEA R2, R8, UR6, 0x3 ;  /* 0x0000000608027c11 */ /* 0x000fe4000f8e18ff */
[----:B------:R-:W-:-:S03]  /*2f70*/  SHF.L.U32 R5, R9, 0x1f, RZ ;  /* 0x0000001f09057819 */ /* 0x000fc600000006ff */
[----:B------:R-:W-:Y:S01]  /*2f80*/  VIADD R4, R2, 0x160 ;  /* 0x0000016002047836 */ /* 0x000fe20000000000 */
[----:B------:R-:W1:Y:S02]  /*2f90*/  SYNCS.PHASECHK.TRANS64.TRYWAIT P0, [R2+URZ+0x150], R5 ;  /* 0x00015005020075a7 */ /* 0x000e6400080011ff */
[----:B-1----:R-:W-:Y:S05]  /*2fa0*/  @!P0 BRA `(.L_x_57) ;  /* 0x0000006000d48947 */ /* 0x002fea0003800000 */
.L_x_148:
[----:B------:R-:W-:Y:S01]  /*2fb0*/  ULEA UR4, UR5, UR6, 0x3 ;  /* 0x0000000605047291 */ /* 0x000fe2000f8e18ff */
[----:B------:R-:W-:Y:S02]  /*2fc0*/  PRMT R4, RZ, 0x654, R4 ;  /* 0x00000654ff047816 */ /* 0x000fe40000000004 */
[----:B-1----:R-:W-:Y:S01]  /*2fd0*/  SHF.L.U32 R5, R12, 0x1f, RZ ;  /* 0x0000001f0c057819 */ /* 0x002fe200000006ff */
[----:B------:R-:W-:Y:S01]  /*2fe0*/  UIADD3 UR7, UPT, UPT, UR4, 0xf0, URZ ;  /* 0x000000f004077890 */ /* 0x000fe2000fffe0ff */
[----:B------:R1:W-:Y:S05]  /*2ff0*/  SYNCS.ARRIVE.TRANS64.RED.A1T0 RZ, [R4+URZ], RZ ;  /* 0x000000ff04ff79a7 */ /* 0x0003ea00081004ff */
[----:B------:R-:W-:Y:S01]  /*3000*/  IMAD.U32 R7, RZ, RZ, UR7 ;  /* 0x00000007ff077e24 */ /* 0x000fe2000f8e00ff */
[----:B------:R-:W2:Y:S04]  /*3010*/  SYNCS.PHASECHK.TRANS64.TRYWAIT P0, [UR4+0x100], R5 ;  /* 0x00010005ff0075a7 */ /* 0x000ea80008001104 */
[----:B------:R-:W-:Y:S01]  /*3020*/  PRMT R6, R0, 0x654, R7 ;  /* 0x0000065400067816 */ /* 0x000fe20000000007 */
[----:B-1----:R-:W-:Y:S01]  /*3030*/  @!P2 IMAD.MOV.U32 R4, RZ, RZ, 0x10 ;  /* 0x00000010ff04a424 */ /* 0x002fe200078e00ff */
[----:B--2---:R-:W-:Y:S06]  /*3040*/  @!P0 BRA `(.L_x_58) ;  /* 0x0000006000c08947 */ /* 0x004fec0003800000 */
.L_x_150:
[----:B------:R-:W-:Y:S01]  /*3050*/  ULEA UR8, UR5, UR6, 0x4 ;  /* 0x0000000605087291 */ /* 0x000fe2000f8e20ff */
[----:B------:R-:W-:Y:S01]  /*3060*/  SEL R3, R6, R3, !P2 ;  /* 0x0000000306037207 */ /* 0x000fe20005000000 */
[----:B------:R-:W-:Y:S01]  /*3070*/  UIADD3 UR9, UPT, UPT, UR4, 0xf0, URZ ;  /* 0x000000f004097890 */ /* 0x000fe2000fffe0ff */
[----:B-1----:R-:W-:Y:S01]  /*3080*/  LEA R2, R11, UR6, 0x3 ;  /* 0x000000060b027c11 */ /* 0x002fe2000f8e18ff */
[----:B------:R-:W-:Y:S01]  /*3090*/  UIADD3 UR8, UPT, UPT, UR8, 0x180, URZ ;  /* 0x0000018008087890 */ /* 0x000fe2000fffe0ff */
[----:B------:R-:W-:Y:S01]  /*30a0*/  SHF.L.U32 R5, R10, 0x1f, RZ ;  /* 0x0000001f0a057819 */ /* 0x000fe200000006ff */
[----:B------:R1:W-:Y:S01]  /*30b0*/  @!P2 SYNCS.ARRIVE.TRANS64.RED RZ, [R3+URZ], R4 ;  /* 0x0000000403ffa9a7 */ /* 0x0003e200080004ff */
[----:B------:R-:W-:Y:S01]  /*30c0*/  UIADD3 UR4, UPT, UPT, UR5, 0x1, URZ ;  /* 0x0000000105047890 */ /* 0x000fe2000fffe0ff */
[----:B------:R-:W-:-:S03]  /*30d0*/  VIADD R8, R8, 0x1 ;  /* 0x0000000108087836 */ /* 0x000fc60000000000 */
[----:B------:R-:W-:Y:S02]  /*30e0*/  UISETP.NE.AND UP0, UPT, UR4, 0x2, UPT ;  /* 0x000000020400788c */ /* 0x000fe4000bf05270 */
[----:B------:R-:W-:Y:S06]  /*30f0*/  UGETNEXTWORKID.BROADCAST [UR8], [UR9] ;  /* 0x00000000080073ca */ /* 0x000fec0008000100 */
[----:B------:R-:W-:Y:S01]  /*3100*/  USEL UR7, URZ, 0x1, UP0 ;  /* 0x00000001ff077887 */ /* 0x000fe20008000000 */
[----:B------:R-:W-:Y:S01]  /*3110*/  ISETP.NE.AND P0, PT, R8, 0x2, PT ;  /* 0x000000020800780c */ /* 0x000fe20003f05270 */
[----:B------:R-:W-:Y:S01]  /*3120*/  USEL UR5, UR4, URZ, UP0 ;  /* 0x000000ff04057287 */ /* 0x000fe20008000000 */
[----:B------:R-:W2:Y:S03]  /*3130*/  SYNCS.PHASECHK.TRANS64.TRYWAIT P1, [R2+URZ+0xf0], R5 ;  /* 0x0000f005020075a7 */ /* 0x000ea600080211ff */
[----:B------:R-:W-:Y:S01]  /*3140*/  LOP3.LUT R12, R12, UR7, RZ, 0x3c, !PT ;  /* 0x000000070c0c7c12 */ /* 0x000fe2000f8e3cff */
[----:B-12---:R-:W-:Y:S07]  /*3150*/  @!P1 BRA `(.L_x_59) ;  /* 0x0000006000949947 */ /* 0x006fee0003800000 */
.L_x_151:
[C---:B------:R-:W-:Y:S01]  /*3160*/  LEA R4, R11.reuse, UR6, 0x4 ;  /* 0x000000060b047c11 */ /* 0x040fe2000f8e20ff */
[----:B-1----:R-:W-:Y:S01]  /*3170*/  VIADD R2, R2, 0x100 ;  /* 0x0000010002027836 */ /* 0x002fe20000000000 */
[----:B------:R-:W-:Y:S01]  /*3180*/  SEL R8, R8, RZ, P0 ;  /* 0x000000ff08087207 */ /* 0x000fe20000000000 */
[----:B------:R-:W-:-:S03]  /*3190*/  VIADD R11, R11, 0x1 ;  /* 0x000000010b0b7836 */ /* 0x000fc60000000000 */
[----:B------:R-:W1:Y:S01]  /*31a0*/  LDS.128 R4, [R4+0x180] ;  /* 0x0001800004047984 */ /* 0x000e620000000c00 */
[----:B------:R-:W-:Y:S02]  /*31b0*/  PRMT R2, RZ, 0x654, R2 ;  /* 0x00000654ff027816 */ /* 0x000fe40000000002 */
[C---:B------:R-:W-:Y:S01]  /*31c0*/  ISETP.NE.AND P1, PT, R11.reuse, 0x2, PT ;  /* 0x000000020b00780c */ /* 0x040fe20003f25270 */
[----:B------:R-:W-:Y:S01]  /*31d0*/  @!PT LDS RZ, [RZ] ;  /* 0x00000000fffff984 */ /* 0x000fe20000000800 */
[----:B------:R-:W-:Y:S01]  /*31e0*/  @!PT LDS RZ, [RZ] ;  /* 0x00000000fffff984 */ /* 0x000fe20000000800 */
[----:B------:R-:W-:Y:S01]  /*31f0*/  @!PT LDS RZ, [RZ] ;  /* 0x00000000fffff984 */ /* 0x000fe20000000800 */
[----:B------:R-:W-:Y:S01]  /*3200*/  @!PT LDS RZ, [RZ] ;  /* 0x00000000fffff984 */ /* 0x000fe20000000800 */
[----:B------:R2:W-:Y:S06]  /*3210*/  MEMBAR.ALL.CTA ;  /* 0x0000000000007992 */ /* 0x0005ec0000008000 */
[----:B--2---:R-:W2:Y:S01]  /*3220*/  FENCE.VIEW.ASYNC.S ;  /* 0x00000000000073c6 */ /* 0x004ea20000000000 */
[----:B------:R-:W-:Y:S01]  /*3230*/  SEL R11, R11, RZ, P1 ;  /* 0x000000ff0b0b7207 */ /* 0x000fe20000800000 */
[----:B--2---:R2:W-:Y:S01]  /*3240*/  SYNCS.ARRIVE.TRANS64.RED.A1T0 RZ, [R2+URZ], RZ ;  /* 0x000000ff02ff79a7 */ /* 0x0045e200081004ff */
[----:B-1----:R-:W-:-:S02]  /*3250*/  LOP3.LUT P3, RZ, R6, 0x1, RZ, 0xc0, !PT ;  /* 0x0000000106ff7812 */ /* 0x002fc4000786c0ff */
[----:B------:R-:W-:-:S04]  /*3260*/  SEL R5, RZ, 0x1, P1 ;  /* 0x00000001ff057807 */ /* 0x000fc80000800000 */
[----:B------:R-:W-:Y:S02]  /*3270*/  LOP3.LUT R10, R10, R5, RZ, 0x3c, !PT ;  /* 0x000000050a0a7212 */ /* 0x000fe400078e3cff */
[----:B--2---:R-:W-:-:S04]  /*3280*/  SEL R2, RZ, 0x1, P0 ;  /* 0x00000001ff027807 */ /* 0x004fc80000000000 */
[----:B------:R-:W-:Y:S01]  /*3290*/  LOP3.LUT R9, R9, R2, RZ, 0x3c, !PT ;  /* 0x0000000209097212 */ /* 0x000fe200078e3cff */
[----:B------:R-:W-:Y:S06]  /*32a0*/  @P3 BRA `(.L_x_60) ;  /* 0xfffffffc002c3947 */ /* 0x000fec000383ffff */
[----:B------:R-:W-:Y:S01]  /*32b0*/  ULEA UR4, UR5, UR6, 0x3 ;  /* 0x0000000605047291 */ /* 0x000fe2000f8e18ff */
[----:B------:R-:W-:-:S08]  /*32c0*/  SHF.L.U32 R3, R12, 0x1f, RZ ;  /* 0x0000001f0c037819 */ /* 0x000fd000000006ff */
[----:B------:R-:W1:Y:S02]  /*32d0*/  SYNCS.PHASECHK.TRANS64 P0, [UR4+0x100], R3 ;  /* 0x00010003ff0075a7 */ /* 0x000e640008001004 */
[----:B-1----:R-:W-:Y:S05]  /*32e0*/  @P0 BRA `(.L_x_61) ;  /* 0x0000000000080947 */ /* 0x002fea0003800000 */
[----:B------:R-:W1:Y:S02]  /*32f0*/  SYNCS.PHASECHK.TRANS64.TRYWAIT P0, [UR4+0x100], R3 ;  /* 0x00010003ff0075a7 */ /* 0x000e640008001104 */
[----:B-1----:R-:W-:Y:S05]  /*3300*/  @!P0 BRA `(.L_x_62) ;  /* 0x00000060003c8947 */ /* 0x002fea0003800000 */
.L_x_61:
[----:B------:R-:W-:-:S04]  /*3310*/  UIADD3 UR7, UPT, UPT, UR5, 0x1, URZ ;  /* 0x0000000105077890 */ /* 0x000fc8000fffe0ff */
[----:B------:R-:W-:-:S04]  /*3320*/  UISETP.NE.AND UP0, UPT, UR7, 0x2, UPT ;  /* 0x000000020700788c */ /* 0x000fc8000bf05270 */
[----:B------:R-:W-:Y:S02]  /*3330*/  USEL UR8, URZ, 0x1, UP0 ;  /* 0x00000001ff087887 */ /* 0x000fe40008000000 */
[----:B------:R-:W-:-:S04]  /*3340*/  USEL UR7, UR7, URZ, UP0 ;  /* 0x000000ff07077287 */ /* 0x000fc80008000000 */
[----:B------:R-:W-:Y:S01]  /*3350*/  ULEA UR7, UR7, UR6, 0x3 ;  /* 0x0000000607077291 */ /* 0x000fe2000f8e18ff */
[----:B-1----:R-:W-:-:S04]  /*3360*/  LOP3.LUT R3, R12, UR8, RZ, 0x3c, !PT ;  /* 0x000000080c037c12 */ /* 0x002fc8000f8e3cff */
[----:B------:R-:W-:-:S04]  /*3370*/  SHF.L.U32 R0, R3, 0x1f, RZ ;  /* 0x0000001f03007819 */ /* 0x000fc800000006ff */
[----:B------:R-:W1:Y:S02]  /*3380*/  SYNCS.PHASECHK.TRANS64 P0, [UR7+0x100], R0 ;  /* 0x00010000ff0075a7 */ /* 0x000e640008001007 */
[----:B-1----:R-:W-:Y:S05]  /*3390*/  @P0 EXIT ;  /* 0x000000000000094d */ /* 0x002fea0003800000 */
[----:B------:R-:W-:Y:S02]  /*33a0*/  SHF.L.U32 R3, R3, 0x1f, RZ ;  /* 0x0000001f03037819 */ /* 0x000fe400000006ff */
[----:B------:R-:W-:-:S07]  /*33b0*/  MOV R0, UR7 ;  /* 0x0000000700007c02 */ /* 0x000fce0008000f00 */
.L_x_63:
[----:B-1----:R1:W2:Y:S02]  /*33c0*/  SYNCS.PHASECHK.TRANS64.TRYWAIT P0, [R0+URZ+0x100], R3 ;  /* 0x00010003000075a7 */ /* 0x0022a400080011ff */
[----:B--2---:R-:W-:Y:S05]  /*33d0*/  @!P0 NANOSLEEP.SYNCS 0x989680 ;  /* 0x009896800000895d */ /* 0x004fea0003900000 */
[----:B------:R-:W2:Y:S02]  /*33e0*/  @!P0 SYNCS.PHASECHK.TRANS64 P0, [R0+URZ+0x100], R3 ;  /* 0x00010003000085a7 */ /* 0x000ea400080010ff */
[----:B--2---:R-:W-:Y:S05]  /*33f0*/  @P0 EXIT ;  /* 0x000000000000094d */ /* 0x004fea0003800000 */
[----:B------:R-:W-:Y:S05]  /*3400*/  BRA `(.L_x_63) ;  /* 0xfffffffc00ec7947 */ /* 0x000fea000383ffff */
.L_x_56:
[----:B------:R-:W-:Y:S05]  /*3410*/  BRA.U UP4, `(.L_x_64) ;  /* 0x0000000d04847547 */ /* 0x000fea000b800000 */
[----:B------:R-:W-:Y:S01]  /*3420*/  UMOV UR4, 0x40 ;  /* 0x0000004000047882 */ /* 0x000fe20000000000 */
[----:B------:R-:W-:Y:S01]  /*3430*/  NOP ;  /* 0x0000000000007918 */ /* 0x000fe20000000000 */
[----:B------:R-:W-:Y:S01]  /*3440*/  ULEA UR5, UR45, UR4, 0x18 ;  /* 0x000000042d057291 */ /* 0x000fe2000f8ec0ff */
[----:B------:R-:W-:Y:S02]  /*3450*/  UMOV UR6, 0x400 ;  /* 0x0000040000067882 */ /* 0x000fe40000000000 */
[----:B------:R-:W-:-:S06]  /*3460*/  ULEA UR6, UR45, UR6, 0x18 ;  /* 0x000000062d067291 */ /* 0x000fcc000f8ec0ff */
[----:B------:R-:W1:Y:S02]  /*3470*/  LDS.U8 R0, [UR5+0x1c] ;  /* 0x00001c05ff007984 */ /* 0x000e640008000000 */
[----:B-1----:R-:W-:-:S13]  /*3480*/  ISETP.NE.AND P0, PT, R0, RZ, PT ;  /* 0x000000ff0000720c */ /* 0x002fda0003f05270 */
[----:B------:R-:W-:Y:S05]  /*3490*/  @P0 BRA `(.L_x_65) ;  /* 0x0000000000580947 */ /* 0x000fea0003800000 */
[----:B------:R-:W-:-:S13]  /*34a0*/  ELECT P0, URZ, PT ;  /* 0x0000000000ff782f */ /* 0x000fda0003800000 */
[----:B------:R-:W-:Y:S05]  /*34b0*/  @!P0 BRA `(.L_x_66) ;  /* 0x0000000000608947 */ /* 0x000fea0003800000 */
[----:B------:R-:W-:Y:S01]  /*34c0*/  UMOV UR4, 0x10 ;  /* 0x0000001000047882 */ /* 0x000fe20000000000 */
[----:B------:R-:W-:Y:S01]  /*34d0*/  HFMA2 R0, -RZ, RZ, 0, 5.9604644775390625e-08 ;  /* 0x00000001ff007431 */ /* 0x000fe200000001ff */
[----:B------:R-:W-:-:S03]  /*34e0*/  MOV R3, 0xffff ;  /* 0x0000ffff00037802 */ /* 0x000fc60000000f00 */
[----:B------:R-:W-:Y:S04]  /*34f0*/  DEPBAR.LE SB1, 0x36 ;  /* 0x00009d800000791a */ /* 0x000fe80000000000 */
[----:B------:R-:W1:Y:S02]  /*3500*/  UTCATOMSWS.FIND_AND_SET.ALIGN UP0, UR4, UR4 ;  /* 0x00000004000475e3 */ /* 0x000e640008000800 */
[----:B-1----:R-:W-:Y:S01]  /*3510*/  MOV R4, UR4 ;  /* 0x0000000400047c02 */ /* 0x002fe20008000f00 */
[----:B------:R-:W-:Y:S06]  /*3520*/  BRA.U UP0, `(.L_x_67) ;  /* 0x0000000100187547 */ /* 0x000fec000b800000 */
.L_x_68:
[----:B------:R-:W-:Y:S05]  /*3530*/  NANOSLEEP 0x64 ;  /* 0x000000640000795d */ /* 0x000fea0003800000 */
[----:B------:R-:W-:-:S05]  /*3540*/  UMOV UR4, 0x10 ;  /* 0x0000001000047882 */ /* 0x000fca0000000000 */
[----:B------:R-:W-:Y:S04]  /*3550*/  DEPBAR.LE SB1, 0x36 ;  /* 0x00009d800000791a */ /* 0x000fe80000000000 */
[----:B------:R-:W1:Y:S02]  /*3560*/  UTCATOMSWS.FIND_AND_SET.ALIGN UP0, UR4, UR4 ;  /* 0x00000004000475e3 */ /* 0x000e640008000800 */
[----:B-1----:R-:W-:Y:S01]  /*3570*/  MOV R4, UR4 ;  /* 0x0000000400047c02 */ /* 0x002fe20008000f00 */
[----:B------:R-:W-:Y:S05]  /*3580*/  BRA.U !UP0, `(.L_x_68) ;  /* 0xfffffffd08e87547 */ /* 0x000fea000b83ffff */
.L_x_67:
[-C--:B------:R-:W-:Y:S02]  /*3590*/  SHF.L.U32 R3, R3, R4.reuse, RZ ;  /* 0x0000000403037219 */ /* 0x080fe400000006ff */
[----:B------:R-:W-:Y:S01]  /*35a0*/  SHF.L.U32 R0, R0, R4, RZ ;  /* 0x0000000400007219 */ /* 0x000fe200000006ff */
[----:B------:R-:W-:Y:S02]  /*35b0*/  IMAD.SHL.U32 R4, R4, 0x20, RZ ;  /* 0x0000002004047824 */ /* 0x000fe400078e00ff */
[----:B------:R1:W-:Y:S04]  /*35c0*/  ATOMS.OR RZ, [UR5+0x14], R3 ;  /* 0x00001403ffff798c */ /* 0x0003e8000b000005 */
[----:B------:R1:W-:Y:S04]  /*35d0*/  ATOMS.OR RZ, [UR5+0x18], R0 ;  /* 0x00001800ffff798c */ /* 0x0003e8000b000005 */
[----:B------:R1:W-:Y:S01]  /*35e0*/  STS [UR6+0x1a0], R4 ;  /* 0x0001a004ff007988 */ /* 0x0003e20008000806 */
[----:B------:R-:W-:Y:S05]  /*35f0*/  BRA `(.L_x_66) ;  /* 0x0000000000107947 */ /* 0x000fea0003800000 */
.L_x_65:
[----:B------:R-:W-:Y:S02]  /*3600*/  MOV R0, 0xffffffff ;  /* 0xffffffff00007802 */ /* 0x000fe40000000f00 */
[----:B------:R-:W-:-:S03]  /*3610*/  MOV R4, 0x3640 ;  /* 0x0000364000047802 */ /* 0x000fc60000000f00 */
[----:B------:R1:W-:Y:S04]  /*3620*/  STS [UR6+0x1a0], R0 ;  /* 0x0001a000ff007988 */ /* 0x0003e80008000806 */
[----:B-1---5:R-:W-:Y:S05]  /*3630*/  CALL.REL.NOINC `($__internal_1_$__cuda_sm10x_tcgen05_guardrail_trap_phase_invalid_during_alloc) ;  /* 0x0000006000fc7944 */ /* 0x022fea0003c00000 */
.L_x_66:
[----:B------:R-:W-:Y:S05]  /*3640*/  WARPSYNC.ALL ;  /* 0x0000000000007948 */ /* 0x000fea0003800000 */
[----:B------:R-:W2:Y:S01]  /*3650*/  S2UR UR4, SR_CgaCtaId ;  /* 0x00000000000479c3 */ /* 0x000ea20000008800 */
[----:B------:R-:W-:Y:S01]  /*3660*/  UMOV UR17, 0x400 ;  /* 0x0000040000117882 */ /* 0x000fe20000000000 */
[----:B------:R-:W-:-:S06]  /*3670*/  NOP ;  /* 0x0000000000007918 */ /* 0x000fcc0000000000 */
[----:B------:R-:W-:Y:S06]  /*3680*/  BAR.ARV 0x6, 0xa0 ;  /* 0x0182800000007b1d */ /* 0x000fec0000002000 */
[----:B------:R-:W3:Y:S01]  /*3690*/  LDCU UR5, c[0x0][0x38c] ;  /* 0x00007180ff0577ac */ /* 0x000ee20008000800 */
[----:B------:R-:W-:Y:S01]  /*36a0*/  LOP3.LUT R2, R2, 0xffff, RZ, 0xc0, !PT ;  /* 0x0000ffff02027812 */ /* 0x000fe200078ec0ff */
[----:B------:R-:W-:Y:S01]  /*36b0*/  IMAD.MOV.U32 R11, RZ, RZ, 0x1 ;  /* 0x00000001ff0b7424 */ /* 0x000fe200078e00ff */
[----:B------:R-:W-:Y:S01]  /*36c0*/  CS2R R8, SRZ ;  /* 0x0000000000087805 */ /* 0x000fe2000001ff00 */
[----:B------:R-:W4:Y:S01]  /*36d0*/  LDCU UR8, c[0x0][0x38c] ;  /* 0x00007180ff0877ac */ /* 0x000f220008000800 */
[----:B------:R-:W-:Y:S01]  /*36e0*/  R2UR UR19, R2 ;  /* 0x00000000021372ca */ /* 0x000fe200000e0000 */
[----:B------:R-:W-:Y:S01]  /*36f0*/  IMAD.MOV.U32 R10, RZ, RZ, RZ ;  /* 0x000000ffff0a7224 */ /* 0x000fe200078e00ff */
[----:B------:R-:W-:Y:S01]  /*3700*/  UMOV UR23, URZ ;  /* 0x000000ff00177c82 */ /* 0x000fe20008000000 */
[----:B------:R-:W-:Y:S01]  /*3710*/  UMOV UR14, URZ ;  /* 0x000000ff000e7c82 */ /* 0x000fe20008000000 */
[----:B--2---:R-:W-:Y:S01]  /*3720*/  ULEA UR17, UR4, UR17, 0x18 ;  /* 0x0000001104117291 */ /* 0x004fe2000f8ec0ff */
[----:B------:R-:W-:Y:S01]  /*3730*/  UMOV UR26, 0x0 ;  /* 0x00000000001a7882 */ /* 0x000fe20000000000 */
[----:B------:R-:W-:-:S02]  /*3740*/  UMOV UR27, 0x8200010 ;  /* 0x08200010001b7882 */ /* 0x000fc40000000000 */
[----:B------:R-:W-:Y:S02]  /*3750*/  UIADD3 UR6, UPT, UPT, UR17, 0x8400, URZ ;  /* 0x0000840011067890 */ /* 0x000fe4000fffe0ff */
[----:B------:R-:W-:Y:S02]  /*3760*/  UIADD3 UR7, UPT, UPT, UR17, 0x20400, URZ ;  /* 0x0002040011077890 */ /* 0x000fe4000fffe0ff */
[----:B---3--:R-:W-:Y:S01]  /*3770*/  UIADD3 UR5, UPT, UPT, UR5, 0x3f, URZ ;  /* 0x0000003f05057890 */ /* 0x008fe2000fffe0ff */
[----:B-1----:R-:W1:Y:S01]  /*3780*/  LDS R0, [UR17+0x1a0] ;  /* 0x0001a011ff007984 */ /* 0x002e620008000800 */
[----:B------:R-:W-:Y:S02]  /*3790*/  USHF.R.U32.HI UR6, URZ, 0x4, UR6 ;  /* 0x00000004ff067899 */ /* 0x000fe40008011606 */
[----:B------:R-:W-:Y:S02]  /*37a0*/  USHF.R.S32.HI UR4, URZ, 0x1f, UR5 ;  /* 0x0000001fff047899 */ /* 0x000fe40008011405 */
[----:B------:R-:W-:-:S02]  /*37b0*/  ULOP3.LUT UR6, UR6, 0x3fff, URZ, 0xc0, !UPT ;  /* 0x00003fff06067892 */ /* 0x000fc4000f8ec0ff */
[----:B------:R-:W-:Y:S02]  /*37c0*/  ULEA.HI UR4, UR4, UR5, URZ, 0x6 ;  /* 0x0000000504047291 */ /* 0x000fe4000f8f30ff */
[----:B------:R-:W-:Y:S02]  /*37d0*/  USHF.R.U32.HI UR5, URZ, 0x4, UR7 ;  /* 0x00000004ff057899 */ /* 0x000fe40008011607 */
[----:B------:R-:W-:Y:S02]  /*37e0*/  USHF.R.S32.HI UR28, URZ, 0x6, UR4 ;  /* 0x00000006ff1c7899 */ /* 0x000fe40008011404 */
[----:B------:R-:W-:Y:S02]  /*37f0*/  ULOP3.LUT UR5, UR5, 0x3fff, URZ, 0xc0, !UPT ;  /* 0x00003fff05057892 */ /* 0x000fe4000f8ec0ff */
[----:B------:R-:W-:Y:S02]  /*3800*/  UISETP.LT.AND UP0, UPT, UR28, 0x1, UPT ;  /* 0x000000011c00788c */ /* 0x000fe4000bf01270 */
[----:B------:R-:W-:-:S02]  /*3810*/  ULOP3.LUT UR20, UR6, 0x10000, URZ, 0xfc, !UPT ;  /* 0x0001000006147892 */ /* 0x000fc4000f8efcff */
[----:B------:R-:W-:Y:S02]  /*3820*/  USEL UR29, UR28, 0x1, !UP0 ;  /* 0x000000011c1d7887 */ /* 0x000fe4000c000000 */
[----:B------:R-:W-:Y:S02]  /*3830*/  ULOP3.LUT UR21, UR5, 0x10000, URZ, 0xfc, !UPT ;  /* 0x0001000005157892 */ /* 0x000fe4000f8efcff */
[----:B------:R-:W-:Y:S02]  /*3840*/  UIADD3 UR29, UPT, UPT, -UR29, URZ, URZ ;  /* 0x000000ff1d1d7290 */ /* 0x000fe4000fffe1ff */
[----:B----4-:R-:W-:Y:S01]  /*3850*/  UISETP.GE.AND UP4, UPT, UR8, 0x1, UPT ;  /* 0x000000010800788c */ /* 0x010fe2000bf86270 */
[----:B------:R-:W-:Y:S01]  /*3860*/  UMOV UR24, 0x0 ;  /* 0x0000000000187882 */ /* 0x000fe20000000000 */
[----:B------:R-:W-:Y:S01]  /*3870*/  UMOV UR25, 0x8200010 ;  /* 0x0820001000197882 */ /* 0x000fe20000000000 */
[----:B-1----:R-:W-:-:S15]  /*3880*/  R2UR UR30, R0 ;  /* 0x00000000001e72ca */ /* 0x002fde00000e0000 */
.L_x_75:
[----:B------:R-:W-:Y:S02]  /*3890*/  LEA R0, R10, UR17, 0x3 ;  /* 0x000000110a007c11 */ /* 0x000fe4000f8e18ff */
[----:B------:R-:W-:Y:S02]  /*38a0*/  SHF.L.U32 R5, R9, 0x1f, RZ ;  /* 0x0000001f09057819 */ /* 0x000fe400000006ff */
[----:B------:R-:W-:Y:S01]  /*38b0*/  PLOP3.LUT P0, PT, PT, PT, UP4, 0x80, 0x8 ;  /* 0x000000000008781c */ /* 0x000fe20003f0f048 */
[----:B------:R-:W-:Y:S01]  /*38c0*/  VIADD R3, R0, 0x100 ;  /* 0x0000010000037836 */ /* 0x000fe20000000000 */
[----:B-1----:R-:W1:Y:S02]  /*38d0*/  SYNCS.PHASECHK.TRANS64.TRYWAIT P1, [R0+URZ+0xf0], R5 ;  /* 0x0000f005000075a7 */ /* 0x002e6400080211ff */
[----:B-1-3--:R-:W-:Y:S09]  /*38e0*/  @!P1 BRA `(.L_x_69) ;  /* 0x0000005800dc9947 */ /* 0x00aff20003800000 */
.L_x_153:
[----:B------:R-:W-:Y:S01]  /*38f0*/  LEA R4, R10, UR17, 0x4 ;  /* 0x000000110a047c11 */ /* 0x000fe2000f8e20ff */
[----:B------:R-:W-:Y:S01]  /*3900*/  @UP4 ULEA UR4, UR14, UR17, 0x3 ;  /* 0x000000110e044291 */ /* 0x000fe2000f8e18ff */
[----:B------:R-:W-:Y:S01]  /*3910*/  PLOP3.LUT P2, PT, PT, PT, PT, 0x80, 0x8 ;  /* 0x000000000008781c */ /* 0x000fe20003f4f070 */
[----:B------:R-:W-:Y:S01]  /*3920*/  ULEA UR22, UR23, UR17, 0x3 ;  /* 0x0000001117167291 */ /* 0x000fe2000f8e18ff */
[----:B------:R-:W-:Y:S01]  /*3930*/  PRMT R3, RZ, 0x654, R3 ;  /* 0x00000654ff037816 */ /* 0x000fe20000000003 */
[----:B------:R-:W-:Y:S01]  /*3940*/  ULEA UR18, UR23, UR30, 0x7 ;  /* 0x0000001e17127291 */ /* 0x000fe2000f8e38ff */
[----:B-1----:R-:W1:Y:S01]  /*3950*/  LDS.128 R4, [R4+0x180] ;  /* 0x0001800004047984 */ /* 0x002e620000000c00 */
[----:B------:R-:W-:Y:S02]  /*3960*/  @P0 SHF.L.U32 R2, R8, 0x1f, RZ ;  /* 0x0000001f08020819 */ /* 0x000fe400000006ff */
[----:B------:R-:W-:Y:S01]  /*3970*/  SHF.L.U32 R0, R11, 0x1f, RZ ;  /* 0x0000001f0b007819 */ /* 0x000fe200000006ff */
[----:B------:R-:W-:Y:S01]  /*3980*/  @!PT LDS RZ, [RZ] ;  /* 0x00000000fffff984 */ /* 0x000fe20000000800 */
[----:B------:R-:W-:Y:S01]  /*3990*/  @!PT LDS RZ, [RZ] ;  /* 0x00000000fffff984 */ /* 0x000fe20000000800 */
[----:B------:R-:W-:Y:S01]  /*39a0*/  @!PT LDS RZ, [RZ] ;  /* 0x00000000fffff984 */ /* 0x000fe20000000800 */
[----:B------:R-:W-:Y:S01]  /*39b0*/  @!PT LDS RZ, [RZ] ;  /* 0x00000000fffff984 */ /* 0x000fe20000000800 */
[----:B------:R2:W-:Y:S06]  /*39c0*/  MEMBAR.ALL.CTA ;  /* 0x0000000000007992 */ /* 0x0005ec0000008000 */
[----:B--2---:R-:W2:Y:S02]  /*39d0*/  FENCE.VIEW.ASYNC.S ;  /* 0x00000000000073c6 */ /* 0x004ea40000000000 */
[----:B--2---:R2:W-:Y:S01]  /*39e0*/  SYNCS.ARRIVE.TRANS64.RED.A1T0 RZ, [R3+URZ], RZ ;  /* 0x000000ff03ff79a7 */ /* 0x0045e200081004ff */
[----:B------:R2:W3:Y:S01]  /*39f0*/  @P0 SYNCS.PHASECHK.TRANS64.TRYWAIT P2, [UR4], R2 ;  /* 0x00000002ff0005a7 */ /* 0x0004e20008041104 */
[----:B-1----:R-:W-:Y:S01]  /*3a00*/  LOP3.LUT P1, RZ, R6, 0x1, RZ, 0xc0, !PT ;  /* 0x0000000106ff7812 */ /* 0x002fe2000782c0ff */
[----:B------:R-:W1:Y:S02]  /*3a10*/  SYNCS.PHASECHK.TRANS64.TRYWAIT P0, [UR22+0x130], R0 ;  /* 0x00013000ff0075a7 */ /* 0x000e640008001116 */
[----:B-123--:R-:W-:Y:S10]  /*3a20*/  @!P0 BRA `(.L_x_70) ;  /* 0x0000005800a08947 */ /* 0x00eff40003800000 */
.L_x_155:
[----:B------:R-:W-:Y:S01]  /*3a30*/  IADD3 R10, PT, PT, R10, 0x1, RZ ;  /* 0x000000010a0a7810 */ /* 0x000fe20007ffe0ff */
[----:B------:R-:W-:Y:S06]  /*3a40*/  BRA.U !UP4, `(.L_x_71) ;  /* 0x000000010c987547 */ /* 0x000fec000b800000 */
[----:B------:R-:W-:Y:S01]  /*3a50*/  UPLOP3.LUT UP2, UPT, UPT, UPT, UPT, 0x40, 0x4 ;  /* 0x000000000004789c */ /* 0x000fe20003f4e870 */
[----:B------:R-:W-:Y:S01]  /*3a60*/  UMOV UR16, UR29 ;  /* 0x0000001d00107c82 */ /* 0x000fe20008000000 */
[----:B------:R-:W-:Y:S01]  /*3a70*/  UMOV UR15, UR28 ;  /* 0x0000001c000f7c82 */ /* 0x000fe20008000000 */
[----:B------:R-:W-:-:S08]  /*3a80*/  UMOV UR6, UR14 ;  /* 0x0000000e00067c82 */ /* 0x000fd00008000000 */
.L_x_74:
[----:B------:R-:W-:Y:S02]  /*3a90*/  UIADD3 UR16, UPT, UPT, UR16, 0x1, URZ ;  /* 0x0000000110107890 */ /* 0x000fe4000fffe0ff */
[----:B--2---:R-:W-:Y:S02]  /*3aa0*/  ULEA UR5, UR6, UR17, 0x3 ;  /* 0x0000001106057291 */ /* 0x004fe4000f8e18ff */
[----:B------:R-:W-:Y:S01]  /*3ab0*/  UISETP.NE.AND UP3, UPT, UR16, URZ, UPT ;  /* 0x000000ff1000728c */ /* 0x000fe2000bf65270 */
[----:B---3--:R-:W-:Y:S10]  /*3ac0*/  @P2 BRA `(.L_x_72) ;  /* 0x00000000000c2947 */ /* 0x008ff40003800000 */
[----:B-1----:R-:W-:Y:S04]  /*3ad0*/  SHF.L.U32 R3, R8, 0x1f, RZ ;  /* 0x0000001f08037819 */ /* 0x002fe800000006ff */
[----:B------:R-:W1:Y:S02]  /*3ae0*/  SYNCS.PHASECHK.TRANS64.TRYWAIT P0, [UR5], R3 ;  /* 0x00000003ff0075a7 */ /* 0x000e640008001105 */
[----:B-1----:R-:W-:Y:S05]  /*3af0*/  @!P0 BRA `(.L_x_73) ;  /* 0x0000005800848947 */ /* 0x002fea0003800000 */
.L_x_72:
[----:B------:R-:W-:Y:S01]  /*3b00*/  UISETP.NE.AND UP0, UPT, UR15, 0x1, UPT ;  /* 0x000000010f00788c */ /* 0x000fe2000bf05270 */
[----:B------:R-:W-:Y:S01]  /*3b10*/  PLOP3.LUT P2, PT, PT, PT, PT, 0x80, 0x8 ;  /* 0x000000000008781c */ /* 0x000fe20003f4f070 */
[----:B------:R-:W-:Y:S02]  /*3b20*/  UIADD3 UR4, UPT, UPT, UR6, 0x1, URZ ;  /* 0x0000000106047890 */ /* 0x000fe4000fffe0ff */
[----:B------:R-:W-:Y:S02]  /*3b30*/  ULEA UR12, UR6, UR21, 0x9 ;  /* 0x00000015060c7291 */ /* 0x000fe4000f8e48ff */
[----:B------:R-:W-:Y:S01]  /*3b40*/  UISETP.NE.AND UP1, UPT, UR4, 0xc, UPT ;  /* 0x0000000c0400788c */ /* 0x000fe2000bf25270 */
[----:B------:R-:W-:Y:S01]  /*3b50*/  PLOP3.LUT P0, PT, PT, PT, UP0, 0x80, 0x8 ;  /* 0x000000000008781c */ /* 0x000fe20003f0f008 */
[----:B------:R-:W-:Y:S02]  /*3b60*/  UIADD3 UR10, UPT, UPT, UR12, 0x2, URZ ;  /* 0x000000020c0a7890 */ /* 0x000fe4000fffe0ff */
[----:B------:R-:W-:Y:S02]  /*3b70*/  USEL UR7, URZ, 0x1, UP1 ;  /* 0x00000001ff077887 */ /* 0x000fe40008800000 */
[----:B------:R-:W-:Y:S02]  /*3b80*/  USEL UR14, UR4, URZ, UP1 ;  /* 0x000000ff040e7287 */ /* 0x000fe40008800000 */
[----:B------:R-:W-:Y:S02]  /*3b90*/  UIADD3 UR15, UPT, UPT, UR15, -0x1, URZ ;  /* 0xffffffff0f0f7890 */ /* 0x000fe4000fffe0ff */
[----:B------:R-:W-:Y:S01]  /*3ba0*/  @UP0 ULEA UR4, UR14, UR17, 0x3 ;  /* 0x000000110e040291 */ /* 0x000fe2000f8e18ff */
[----:B------:R-:W-:Y:S01]  /*3bb0*/  LOP3.LUT R8, R8, UR7, RZ, 0x3c, !PT ;  /* 0x0000000708087c12 */ /* 0x000fe2000f8e3cff */
[----:B------:R-:W-:Y:S01]  /*3bc0*/  UIADD3 UR7, UPT, UPT, UR5, 0x60, URZ ;  /* 0x0000006005077890 */ /* 0x000fe2000fffe0ff */
[----:B------:R-:W-:Y:S02]  /*3bd0*/  UMOV UR13, 0x80004020 ;  /* 0x80004020000d7882 */ /* 0x000fe40000000000 */
[----:B-1----:R-:W-:Y:S01]  /*3be0*/  @P0 SHF.L.U32 R0, R8, 0x1f, RZ ;  /* 0x0000001f08000819 */ /* 0x002fe200000006ff */
[----:B------:R-:W-:Y:S01]  /*3bf0*/  UMOV UR5, 0x80004020 ;  /* 0x8000402000057882 */ /* 0x000fe20000000000 */
[----:B------:R-:W-:Y:S01]  /*3c00*/  UMOV UR11, 0x80004020 ;  /* 0x80004020000b7882 */ /* 0x000fe20000000000 */
[----:B------:R-:W-:Y:S01]  /*3c10*/  UMOV UR9, 0x80004020 ;  /* 0x8000402000097882 */ /* 0x000fe20000000000 */
[----:B------:R2:W3:Y:S01]  /*3c20*/  @P0 SYNCS.PHASECHK.TRANS64.TRYWAIT P2, [UR4], R0 ;  /* 0x00000000ff0005a7 */ /* 0x0004e20008041104 */
[----:B------:R-:W-:Y:S03]  /*3c30*/  ULEA UR4, UR6, UR20, 0x9 ;  /* 0x0000001406047291 */ /* 0x000fe6000f8e48ff */
[----:B------:R-:W-:Y:S01]  /*3c40*/  UMOV UR6, UR14 ;  /* 0x0000000e00067c82 */ /* 0x000fe20008000000 */
[----:B------:R-:W-:Y:S05]  /*3c50*/  UIADD3 UR8, UPT, UPT, UR4, 0x2, URZ ;  /* 0x0000000204087890 */ /* 0x000fea000fffe0ff */
[----:B------:R2:W-:Y:S01]  /*3c60*/  UTCQMMA gdesc[UR4], gdesc[UR12], tmem[UR18], tmem[UR26], idesc[UR27], UP2 ;  /* 0x00ff1a0c040075ea */ /* 0x0005e20009000312 */
[----:B------:R-:W-:Y:S03]  /*3c70*/  UPLOP3.LUT UP2, UPT, UPT, UPT, UPT, 0x80, 0x8 ;  /* 0x000000000008789c */ /* 0x000fe60003f4f070 */
[----:B------:R2:W-:Y:S01]  /*3c80*/  UTCQMMA gdesc[UR8], gdesc[UR10], tmem[UR18], tmem[UR24], idesc[UR25], UPT ;  /* 0x00ff180a080075ea */ /* 0x0005e2000b800312 */
[----:B------:R2:W-:Y:S01]  /*3c90*/  UTCBAR.MULTICAST [UR7], URZ, UR19 ;  /* 0x000000ff070073e9 */ /* 0x0005e20008000813 */
[----:B------:R-:W-:Y:S06]  /*3ca0*/  BRA.U UP3, `(.L_x_74) ;  /* 0xfffffffd03787547 */ /* 0x000fec000b83ffff */
.L_x_71:
[----:B--2---:R-:W-:Y:S01]  /*3cb0*/  UIADD3 UR4, UPT, UPT, UR23, 0x1, URZ ;  /* 0x0000000117047890 */ /* 0x004fe2000fffe0ff */
[C---:B------:R-:W-:Y:S01]  /*3cc0*/  ISETP.NE.AND P0, PT, R10.reuse, 0x2, PT ;  /* 0x000000020a00780c */ /* 0x040fe20003f05270 */
[----:B------:R-:W-:Y:S02]  /*3cd0*/  UIADD3 UR5, UPT, UPT, UR22, 0x110, URZ ;  /* 0x0000011016057890 */ /* 0x000fe4000fffe0ff */
[----:B------:R-:W-:Y:S01]  /*3ce0*/  UISETP.NE.AND UP0, UPT, UR4, 0x4, UPT ;  /* 0x000000040400788c */ /* 0x000fe2000bf05270 */
[----:B-1----:R-:W-:Y:S02]  /*3cf0*/  SEL R0, RZ, 0x1, P0 ;  /* 0x00000001ff007807 */ /* 0x002fe40000000000 */
[----:B------:R-:W-:Y:S01]  /*3d00*/  SEL R10, R10, RZ, P0 ;  /* 0x000000ff0a0a7207 */ /* 0x000fe20000000000 */
[----:B------:R-:W-:Y:S01]  /*3d10*/  USEL UR6, URZ, 0x1, UP0 ;  /* 0x00000001ff067887 */ /* 0x000fe20008000000 */
[----:B------:R-:W-:Y:S01]  /*3d20*/  LOP3.LUT R9, R9, R0, RZ, 0x3c, !PT ;  /* 0x0000000009097212 */ /* 0x000fe200078e3cff */
[----:B------:R-:W-:Y:S01]  /*3d30*/  USEL UR23, UR4, URZ, UP0 ;  /* 0x000000ff04177287 */ /* 0x000fe20008000000 */
[----:B------:R1:W-:Y:S03]  /*3d40*/  UTCBAR [UR5], URZ ;  /* 0x000000ff050073e9 */ /* 0x0003e600080000ff */
[----:B------:R-:W-:Y:S01]  /*3d50*/  LOP3.LUT R11, R11, UR6, RZ, 0x3c, !PT ;  /* 0x000000060b0b7c12 */ /* 0x000fe2000f8e3cff */
[----:B------:R-:W-:Y:S07]  /*3d60*/  @P1 BRA `(.L_x_75) ;  /* 0xfffffff800c81947 */ /* 0x000fee000383ffff */
[----:B------:R-:W2:Y:S01]  /*3d70*/  S2UR UR8, SR_CgaCtaId ;  /* 0x00000000000879c3 */ /* 0x000ea20000008800 */
[----:B------:R-:W-:Y:S01]  /*3d80*/  ELECT P0, URZ, PT ;  /* 0x0000000000ff782f */ /* 0x000fe20003800000 */
[----:B------:R-:W-:Y:S01]  /*3d90*/  IMAD.MOV.U32 R0, RZ, RZ, 0x1 ;  /* 0x00000001ff007424 */ /* 0x000fe200078e00ff */
[----:B------:R-:W-:Y:S01]  /*3da0*/  UIADD3 UR17, UPT, UPT, UR17, 0x130, URZ ;  /* 0x0000013011117890 */ /* 0x000fe2000fffe0ff */
[----:B------:R-:W-:Y:S01]  /*3db0*/  SHF.L.U32 R3, R11, 0x1f, RZ ;  /* 0x0000001f0b037819 */ /* 0x000fe200000006ff */
[----:B------:R-:W-:-:S03]  /*3dc0*/  UMOV UR4, 0x40 ;  /* 0x0000004000047882 */ /* 0x000fc60000000000 */
[----:B------:R-:W-:Y:S01]  /*3dd0*/  UVIRTCOUNT.DEALLOC.SMPOOL 0x80 ;  /* 0x000000800000784c */ /* 0x000fe20000000000 */
[----:B--2---:R-:W-:Y:S02]  /*3de0*/  ULEA UR8, UR8, UR4, 0x18 ;  /* 0x0000000408087291 */ /* 0x004fe4000f8ec0ff */
[----:B------:R-:W-:-:S07]  /*3df0*/  ULEA UR4, UR23, UR17, 0x3 ;  /* 0x0000001117047291 */ /* 0x000fce000f8e18ff */
[----:B------:R2:W-:Y:S02]  /*3e00*/  @P0 STS.U8 [UR8+0x1c], R0 ;  /* 0x00001c00ff000988 */ /* 0x0005e40008000008 */
[----:B------:R-:W4:Y:S02]  /*3e10*/  SYNCS.PHASECHK.TRANS64.TRYWAIT P0, [UR4], R3 ;  /* 0x00000003ff0075a7 */ /* 0x000f240008001104 */
[----:B--2-4-:R-:W-:Y:S05]  /*3e20*/  @!P0 BRA `(.L_x_76) ;  /* 0x0000005400d08947 */ /* 0x014fea0003800000 */
.L_x_158:
[----:B------:R-:W-:-:S04]  /*3e30*/  UIADD3 UR4, UPT, UPT, UR23, 0x1, URZ ;  /* 0x0000000117047890 */ /* 0x000fc8000fffe0ff */
[----:B------:R-:W-:-:S04]  /*3e40*/  UISETP.NE.AND UP0, UPT, UR4, 0x4, UPT ;  /* 0x000000040400788c */ /* 0x000fc8000bf05270 */
[----:B------:R-:W-:Y:S02]  /*3e50*/  USEL UR6, URZ, 0x1, UP0 ;  /* 0x00000001ff067887 */ /* 0x000fe40008000000 */
[----:B------:R-:W-:-:S04]  /*3e60*/  USEL UR4, UR4, URZ, UP0 ;  /* 0x000000ff04047287 */ /* 0x000fc80008000000 */
[----:B-1----:R-:W-:Y:S01]  /*3e70*/  ULEA UR5, UR4, UR17, 0x3 ;  /* 0x0000001104057291 */ /* 0x002fe2000f8e18ff */
[----:B------:R-:W-:-:S04]  /*3e80*/  LOP3.LUT R2, R11, UR6, RZ, 0x3c, !PT ;  /* 0x000000060b027c12 */ /* 0x000fc8000f8e3cff */
[----:B--2---:R-:W-:-:S04]  /*3e90*/  SHF.L.U32 R3, R2, 0x1f, RZ ;  /* 0x0000001f02037819 */ /* 0x004fc800000006ff */
[----:B------:R-:W1:Y:S02]  /*3ea0*/  SYNCS.PHASECHK.TRANS64.TRYWAIT P0, [UR5], R3 ;  /* 0x00000003ff0075a7 */ /* 0x000e640008001105 */
[----:B-1----:R-:W-:Y:S05]  /*3eb0*/  @!P0 BRA `(.L_x_77) ;  /* 0x0000005400c48947 */ /* 0x002fea0003800000 */
.L_x_160:
        /* <DEDUP_REMOVED lines=9> */
.L_x_162:
[----:B------:R-:W-:-:S04]  /*3f50*/  UIADD3 UR4, UPT, UPT, UR4, 0x1, URZ ;  /* 0x0000000104047890 */ /* 0x000fc8000fffe0ff */
[----:B------:R-:W-:-:S04]  /*3f60*/  UISETP.NE.AND UP0, UPT, UR4, 0x4, UPT ;  /* 0x000000040400788c */ /* 0x000fc8000bf05270 */
[----:B------:R-:W-:Y:S02]  /*3f70*/  USEL UR5, URZ, 0x1, UP0 ;  /* 0x00000001ff057887 */ /* 0x000fe40008000000 */
[----:B------:R-:W-:-:S04]  /*3f80*/  USEL UR4, UR4, URZ, UP0 ;  /* 0x000000ff04047287 */ /* 0x000fc80008000000 */
[----:B------:R-:W-:Y:S01]  /*3f90*/  ULEA UR4, UR4, UR17, 0x3 ;  /* 0x0000001104047291 */ /* 0x000fe2000f8e18ff */
[----:B-1----:R-:W-:-:S04]  /*3fa0*/  LOP3.LUT R3, R2, UR5, RZ, 0x3c, !PT ;  /* 0x0000000502037c12 */ /* 0x002fc8000f8e3cff */
[----:B------:R-:W-:-:S04]  /*3fb0*/  SHF.L.U32 R3, R3, 0x1f, RZ ;  /* 0x0000001f03037819 */ /* 0x000fc800000006ff */
[----:B------:R-:W1:Y:S02]  /*3fc0*/  SYNCS.PHASECHK.TRANS64.TRYWAIT P0, [UR4], R3 ;  /* 0x00000003ff0075a7 */ /* 0x000e640008001104 */
[----:B-1----:R-:W-:Y:S05]  /*3fd0*/  @!P0 BRA `(.L_x_79) ;  /* 0x0000005400ac8947 */ /* 0x002fea0003800000 */
.L_x_164:
[----:B------:R-:W-:Y:S01]  /*3fe0*/  NOP ;  /* 0x0000000000007918 */ /* 0x000fe20000000000 */
[----:B-1----:R-:W1:Y:S01]  /*3ff0*/  LDS R0, [UR8+0x14] ;  /* 0x00001408ff007984 */ /* 0x002e620008000800 */
[----:B------:R-:W-:Y:S01]  /*4000*/  ULOP3.LUT UR4, UR30, 0xffff, URZ, 0xc0, !UPT ;  /* 0x0000ffff1e047892 */ /* 0x000fe2000f8ec0ff */
[----:B------:R-:W-:Y:S01]  /*4010*/  UMOV UR5, 0xffff ;  /* 0x0000ffff00057882 */ /* 0x000fe20000000000 */
[----:B------:R-:W-:Y:S02]  /*4020*/  UMOV UR6, 0x1 ;  /* 0x0000000100067882 */ /* 0x000fe40000000000 */
[----:B------:R-:W-:-:S04]  /*4030*/  USHF.R.U32.HI UR4, URZ, 0x5, UR4 ;  /* 0x00000005ff047899 */ /* 0x000fc80008011604 */
[----:B------:R-:W-:Y:S02]  /*4040*/  USHF.L.U32 UR5, UR5, UR4, URZ ;  /* 0x0000000405057299 */ /* 0x000fe400080006ff */
[----:B------:R-:W-:-:S04]  /*4050*/  USHF.L.U32 UR4, UR6, UR4, URZ ;  /* 0x0000000406047299 */ /* 0x000fc800080006ff */
[----:B-1----:R-:W-:-:S04]  /*4060*/  LOP3.LUT R0, R0, UR5, RZ, 0xc0, !PT ;  /* 0x0000000500007c12 */ /* 0x002fc8000f8ec0ff */
[----:B------:R-:W-:-:S13]  /*4070*/  ISETP.NE.AND P0, PT, R0, UR5, PT ;  /* 0x0000000500007c0c */ /* 0x000fda000bf05270 */
[----:B------:R-:W-:Y:S05]  /*4080*/  @P0 BRA `(.L_x_80) ;  /* 0x0000000000580947 */ /* 0x000fea0003800000 */
[----:B------:R-:W1:Y:S02]  /*4090*/  LDS R0, [UR8+0x18] ;  /* 0x00001808ff007984 */ /* 0x000e640008000800 */
[----:B-1----:R-:W-:-:S04]  /*40a0*/  LOP3.LUT R0, R0, UR4, RZ, 0xc0, !PT ;  /* 0x0000000400007c12 */ /* 0x002fc8000f8ec0ff */
[----:B------:R-:W-:-:S13]  /*40b0*/  ISETP.NE.AND P0, PT, R0, UR4, PT ;  /* 0x0000000400007c0c */ /* 0x000fda000bf05270 */
[----:B------:R-:W-:Y:S05]  /*40c0*/  @P0 BRA `(.L_x_81) ;  /* 0x00000000003c0947 */ /* 0x000fea0003800000 */
[----:B------:R-:W1:Y:S01]  /*40d0*/  S2R R2, SR_LANEID ;  /* 0x0000000000027919 */ /* 0x000e620000000000 */
[----:B------:R-:W-:Y:S01]  /*40e0*/  ULOP3.LUT UR5, URZ, UR5, URZ, 0x33, !UPT ;  /* 0x00000005ff057292 */ /* 0x000fe2000f8e33ff */
[----:B------:R-:W-:Y:S01]  /*40f0*/  LOP3.LUT R4, RZ, UR4, RZ, 0x33, !PT ;  /* 0x00000004ff047c12 */ /* 0x000fe2000f8e33ff */
[----:B------:R-:W-:Y:S02]  /*4100*/  VOTEU.ANY UR4, UPT, PT ;  /* 0x0000000000047886 */ /* 0x000fe400038e0100 */
[----:B------:R-:W-:Y:S01]  /*4110*/  UFLO.U32 UR4, UR4 ;  /* 0x00000004000472bd */ /* 0x000fe200080e0000 */
[----:B------:R-:W2:Y:S01]  /*4120*/  REDUX UR6, R4 ;  /* 0x00000000040673c4 */ /* 0x000ea20000000000 */
[----:B------:R-:W-:-:S06]  /*4130*/  IMAD.U32 R0, RZ, RZ, UR5 ;  /* 0x00000005ff007e24 */ /* 0x000fcc000f8e00ff */
[----:B------:R4:W-:Y:S01]  /*4140*/  UTCATOMSWS.AND URZ, UR5 ;  /* 0x0000000500ff79e3 */ /* 0x0009e20008000000 */
[----:B------:R-:W3:Y:S01]  /*4150*/  REDUX UR7, R0 ;  /* 0x00000000000773c4 */ /* 0x000ee20000000000 */
[----:B-1----:R-:W-:Y:S01]  /*4160*/  ISETP.EQ.U32.AND P0, PT, R2, UR4, PT ;  /* 0x0000000402007c0c */ /* 0x002fe2000bf02070 */
[----:B--2---:R-:W-:Y:S01]  /*4170*/  IMAD.U32 R2, RZ, RZ, UR6 ;  /* 0x00000006ff027e24 */ /* 0x004fe2000f8e00ff */
[----:B---3--:R-:W-:-:S11]  /*4180*/  MOV R3, UR7 ;  /* 0x0000000700037c02 */ /* 0x008fd60008000f00 */
[----:B------:R4:W-:Y:S04]  /*4190*/  @P0 ATOMS.AND RZ, [UR8+0x14], R3 ;  /* 0x00001403ffff098c */ /* 0x0009e8000a800008 */
[----:B------:R4:W-:Y:S01]  /*41a0*/  @P0 ATOMS.AND RZ, [UR8+0x18], R2 ;  /* 0x00001802ffff098c */ /* 0x0009e2000a800008 */
[----:B------:R-:W-:Y:S05]  /*41b0*/  BRA `(.L_x_82) ;  /* 0x0000000000147947 */ /* 0x000fea0003800000 */
.L_x_81:
[----:B------:R-:W-:Y:S02]  /*41c0*/  MOV R2, 0x41e0 ;  /* 0x000041e000027802 */ /* 0x000fe40000000f00 */
[----:B---3-5:R-:W-:Y:S05]  /*41d0*/  CALL.REL.NOINC `($__internal_0_$__cuda_sm10x_tcgen05_guardrail_trap_col_being_dealloced_not_returned_by_alloc) ;  /* 0x0000005800087944 */ /* 0x028fea0003c00000 */
[----:B------:R-:W-:Y:S05]  /*41e0*/  BRA `(.L_x_82) ;  /* 0x0000000000087947 */ /* 0x000fea0003800000 */
.L_x_80:
[----:B------:R-:W-:Y:S02]  /*41f0*/  MOV R2, 0x4210 ;  /* 0x0000421000027802 */ /* 0x000fe40000000f00 */
[----:B---3-5:R-:W-:Y:S05]  /*4200*/  CALL.REL.NOINC `($__internal_2_$__cuda_sm10x_tcgen05_guardrail_trap_unallocated_columns_being_dealloced) ;  /* 0x0000005800147944 */ /* 0x028fea0003c00000 */
.L_x_82:
[----:B------:R-:W-:Y:S01]  /*4210*/  NOP ;  /* 0x0000000000007918 */ /* 0x000fe20000000000 */
[----:B----4-:R-:W-:Y:S05]  /*4220*/  EXIT ;  /* 0x000000000000794d */ /* 0x010fea0003800000 */
.L_x_64:
[----:B------:R-:W-:-:S09]  /*4230*/  UISETP.NE.OR UP0, UPT, UR17, 0x3, !UP3 ;  /* 0x000000031100788c */ /* 0x000fd2000df05670 */
[----:B------:R-:W-:Y:S05]  /*4240*/  BRA.U UP0, `(.L_x_83) ;  /* 0x0000000d00807547 */ /* 0x000fea000b800000 */
[----:B------:R-:W1:Y:S01]  /*4250*/  LDCU UR32, c[0x0][0x370] ;  /* 0x00006e00ff2077ac */ /* 0x000e620008000800 */
[----:B------:R-:W2:Y:S01]  /*4260*/  LDC.64 R16, c[0x0][0x348] ;  /* 0x0000d200ff107b82 */ /* 0x000ea20000000a00 */
[----:B------:R-:W-:Y:S02]  /*4270*/  HFMA2 R13, -RZ, RZ, 0, 0 ;  /* 0x00000000ff0d7431 */ /* 0x000fe400000001ff */
[----:B------:R-:W-:Y:S01]  /*4280*/  IMAD.MOV.U32 R15, RZ, RZ, 0x1 ;  /* 0x00000001ff0f7424 */ /* 0x000fe200078e00ff */
[----:B------:R-:W1:Y:S01]  /*4290*/  LDCU.128 UR28, c[0x0][0xb10] ;  /* 0x00016200ff1c77ac */ /* 0x000e620008000c00 */
[----:B------:R-:W-:Y:S01]  /*42a0*/  IMAD.MOV.U32 R14, RZ, RZ, RZ ;  /* 0x000000ffff0e7224 */ /* 0x000fe200078e00ff */
[----:B------:R-:W-:Y:S01]  /*42b0*/  MOV R7, 0x2000 ;  /* 0x0000200000077802 */ /* 0x000fe20000000f00 */
[----:B------:R-:W3:Y:S01]  /*42c0*/  LDCU UR27, c[0x0][0x374] ;  /* 0x00006e80ff1b77ac */ /* 0x000ee20008000800 */
[----:B------:R-:W4:Y:S01]  /*42d0*/  LDC.64 R2, c[0x0][0x888] ;  /* 0x00022200ff027b82 */ /* 0x000f220000000a00 */
[----:B------:R-:W3:Y:S01]  /*42e0*/  LDCU UR15, c[0x0][0xb0c] ;  /* 0x00016180ff0f77ac */ /* 0x000ee20008000800 */
[----:B------:R-:W2:Y:S06]  /*42f0*/  LDCU UR38, c[0x0][0xb20] ;  /* 0x00016400ff2677ac */ /* 0x000eac0008000800 */
[----:B------:R-:W4:Y:S01]  /*4300*/  LDC.64 R4, c[0x0][0x890] ;  /* 0x00022400ff047b82 */ /* 0x000f220000000a00 */
[----:B------:R-:W2:Y:S01]  /*4310*/  LDCU UR4, c[0x0][0xb30] ;  /* 0x00016600ff0477ac */ /* 0x000ea20008000800 */
[----:B------:R-:W-:Y:S01]  /*4320*/  UMOV UR21, 0x400 ;  /* 0x0000040000157882 */ /* 0x000fe20000000000 */
[----:B-1----:R-:W-:-:S02]  /*4330*/  UIMAD.WIDE.U32 UR6, UR32, UR28, URZ ;  /* 0x0000001c200672a5 */ /* 0x002fc4000f8e00ff */
[----:B---3--:R-:W-:Y:S02]  /*4340*/  UIMAD.WIDE.U32 UR8, UR27, UR31, URZ ;  /* 0x0000001f1b0872a5 */ /* 0x008fe4000f8e00ff */
[----:B------:R-:W-:Y:S02]  /*4350*/  ULEA UR21, UR45, UR21, 0x18 ;  /* 0x000000152d157291 */ /* 0x000fe4000f8ec0ff */
[----:B------:R-:W-:Y:S02]  /*4360*/  UPLOP3.LUT UP3, UPT, UPT, UPT, UPT, 0x40, 0x4 ;  /* 0x000000000004789c */ /* 0x000fe40003f6e870 */
[----:B------:R-:W-:Y:S01]  /*4370*/  UIADD3 UR33, UPT, UPT, UR21, 0xc8, URZ ;  /* 0x000000c815217890 */ /* 0x000fe2000fffe0ff */
[----:B------:R-:W-:Y:S01]  /*4380*/  UMOV UR6, UR7 ;  /* 0x0000000700067c82 */ /* 0x000fe20008000000 */
[----:B------:R-:W-:Y:S01]  /*4390*/  UMOV UR34, UR9 ;  /* 0x0000000900227c82 */ /* 0x000fe20008000000 */
[----:B------:R-:W-:Y:S02]  /*43a0*/  UISETP.GE.AND UP0, UPT, UR42, 0x1, UPT ;  /* 0x000000012a00788c */ /* 0x000fe4000bf06270 */
[----:B------:R-:W-:Y:S01]  /*43b0*/  UISETP.NE.AND UP4, UPT, UR42, 0x1, UPT ;  /* 0x000000012a00788c */ /* 0x000fe2000bf85270 */
[----:B------:R-:W1:Y:S01]  /*43c0*/  LDCU.64 UR22, c[0x0][0xb28] ;  /* 0x00016500ff1677ac */ /* 0x000e620008000a00 */
[----:B------:R-:W-:-:S02]  /*43d0*/  UISETP.NE.AND UP6, UPT, UR15, 0x1, UPT ;  /* 0x000000010f00788c */ /* 0x000fc4000bfc5270 */
[----:B------:R-:W-:Y:S02]  /*43e0*/  UISETP.NE.AND UP5, UPT, UR30, 0x1, UPT ;  /* 0x000000011e00788c */ /* 0x000fe4000bfa5270 */
[----:B------:R-:W-:Y:S02]  /*43f0*/  UIADD3 UR17, UPT, UPT, UR21, 0xc0, URZ ;  /* 0x000000c015117890 */ /* 0x000fe4000fffe0ff */
[----:B------:R-:W-:Y:S02]  /*4400*/  UPRMT UR33, UR45, 0x654, UR33 ;  /* 0x000006542d217896 */ /* 0x000fe40008000021 */
[----:B------:R-:W-:Y:S02]  /*4410*/  USHF.R.U32.HI UR35, URZ, UR29, UR6 ;  /* 0x0000001dff237299 */ /* 0x000fe40008011606 */
[----:B--2---:R-:W-:Y:S02]  /*4420*/  USHF.R.U32.HI UR34, URZ, UR38, UR34 ;  /* 0x00000026ff227299 */ /* 0x004fe40008011622 */
[----:B------:R-:W-:-:S11]  /*4430*/  UISETP.NE.AND UP2, UPT, UR4, 0x1, UPT ;  /* 0x000000010400788c */ /* 0x000fd6000bf45270 */
.L_x_92:
[C---:B------:R-:W-:Y:S02]  /*4440*/  LEA R12, R14.reuse, UR21, 0x3 ;  /* 0x000000150e0c7c11 */ /* 0x040fe4000f8e18ff */
[----:B------:R-:W-:Y:S02]  /*4450*/  SHF.L.U32 R9, R13, 0x1f, RZ ;  /* 0x0000001f0d097819 */ /* 0x000fe400000006ff */
[----:B------:R-:W-:Y:S02]  /*4460*/  LEA R10, R14, UR21, 0x4 ;  /* 0x000000150e0a7c11 */ /* 0x000fe4000f8e20ff */
[----:B--2---:R-:W2:Y:S02]  /*4470*/  SYNCS.PHASECHK.TRANS64.TRYWAIT P0, [R12+URZ+0xf0], R9 ;  /* 0x0000f0090c0075a7 */ /* 0x004ea400080011ff */
[----:B--2---:R-:W-:Y:S05]  /*4480*/  @!P0 BRA `(.L_x_84) ;  /* 0x0000005000988947 */ /* 0x004fea0003800000 */
.L_x_165:
[----:B--2---:R-:W2:Y:S01]  /*4490*/  LDS.128 R8, [R10+0x180] ;  /* 0x000180000a087984 */ /* 0x004ea20000000c00 */
[----:B------:R-:W-:Y:S01]  /*44a0*/  UISETP.GE.AND UP0, UPT, UR42, 0x1, UPT ;  /* 0x000000012a00788c */ /* 0x000fe2000bf06270 */
[----:B------:R-:W-:Y:S01]  /*44b0*/  @!PT LDS RZ, [RZ] ;  /* 0x00000000fffff984 */ /* 0x000fe20000000800 */
[----:B------:R-:W-:Y:S01]  /*44c0*/  @!PT LDS RZ, [RZ] ;  /* 0x00000000fffff984 */ /* 0x000fe20000000800 */
[----:B------:R-:W-:Y:S01]  /*44d0*/  @!PT LDS RZ, [RZ] ;  /* 0x00000000fffff984 */ /* 0x000fe20000000800 */
[----:B------:R-:W-:Y:S01]  /*44e0*/  @!PT LDS RZ, [RZ] ;  /* 0x00000000fffff984 */ /* 0x000fe20000000800 */
[----:B------:R3:W-:Y:S06]  /*44f0*/  MEMBAR.ALL.CTA ;  /* 0x0000000000007992 */ /* 0x0007ec0000008000 */
[----:B---3--:R-:W3:Y:S01]  /*4500*/  FENCE.VIEW.ASYNC.S ;  /* 0x00000000000073c6 */ /* 0x008ee20000000000 */
[----:B--2---:R-:W-:Y:S11]  /*4510*/  LOP3.LUT P0, RZ, R10, 0x1, RZ, 0xc0, !PT ;  /* 0x000000010aff7812 */ /* 0x004ff6000780c0ff */
[----:B------:R-:W-:Y:S02]  /*4520*/  @!UPT UIADD3 URZ, UPT, UPT, URZ, URZ, URZ ;  /* 0x000000fffffff290 */ /* 0x000fe4000fffe0ff */
[----:B---3--:R-:W-:Y:S01]  /*4530*/  VOTEU.ANY UP1, P0 ;  /* 0x0000000000ff7886 */ /* 0x008fe20000020100 */
[----:B------:R-:W-:Y:S11]  /*4540*/  PLOP3.LUT P0, PT, PT, PT, UP1, 0x80, 0x8 ;  /* 0x000000000008781c */ /* 0x000ff60003f0f018 */
[----:B------:R-:W-:Y:S02]  /*4550*/  @!UPT UIADD3 URZ, UPT, UPT, URZ, URZ, URZ ;  /* 0x000000fffffff290 */ /* 0x000fe4000fffe0ff */
[----:B------:R-:W-:Y:S02]  /*4560*/  @P0 SHF.R.U32.HI R0, RZ, 0x10, R9 ;  /* 0x00000010ff000819 */ /* 0x000fe40000011609 */
[----:B------:R-:W-:Y:S02]  /*4570*/  @P0 MOV R6, R8 ;  /* 0x0000000800060202 */ /* 0x000fe40000000f00 */
[----:B------:R-:W-:Y:S01]  /*4580*/  @P0 R2UR UR4, R0 ;  /* 0x00000000000402ca */ /* 0x000fe200000e0000 */
[----:B------:R-:W-:Y:S01]  /*4590*/  VIADD R0, R12, 0x100 ;  /* 0x000001000c007836 */ /* 0x000fe20000000000 */
[----:B------:R-:W-:Y:S02]  /*45a0*/  @P0 LOP3.LUT R8, R9, 0xffff, RZ, 0xc0, !PT ;  /* 0x0000ffff09080812 */ /* 0x000fe400078ec0ff */
[----:B------:R-:W-:Y:S02]  /*45b0*/  @P0 R2UR UR6, R6 ;  /* 0x00000000060602ca */ /* 0x000fe400000e0000 */
[----:B------:R-:W-:Y:S02]  /*45c0*/  PRMT R0, RZ, 0x654, R0 ;  /* 0x00000654ff007816 */ /* 0x000fe40000000000 */
[----:B------:R-:W-:Y:S02]  /*45d0*/  @P0 R2UR UR5, R8 ;  /* 0x00000000080502ca */ /* 0x000fe400000e0000 */
[----:B------:R2:W-:Y:S03]  /*45e0*/  SYNCS.ARRIVE.TRANS64.RED.A1T0 RZ, [R0+URZ], RZ ;  /* 0x000000ff00ff79a7 */ /* 0x0005e600081004ff */
[----:B------:R-:W-:Y:S04]  /*45f0*/  @UP1 UMOV UR26, UR4 ;  /* 0x00000004001a1c82 */ /* 0x000fe80008000000 */
[----:B------:R-:W-:Y:S04]  /*4600*/  @UP1 UMOV UR14, UR6 ;  /* 0x00000006000e1c82 */ /* 0x000fe80008000000 */
[----:B------:R-:W-:Y:S01]  /*4610*/  @UP1 UMOV UR13, UR5 ;  /* 0x00000005000d1c82 */ /* 0x000fe20008000000 */
[----:B------:R-:W-:Y:S05]  /*4620*/  BRA.U !UP0, `(.L_x_85) ;  /* 0x0000000108a47547 */ /* 0x000fea000b800000 */
[----:B------:R-:W-:Y:S02]  /*4630*/  UIMAD.WIDE.U32 UR8, UR13, UR31, URZ ;  /* 0x0000001f0d0872a5 */ /* 0x000fe4000f8e00ff */
[----:B------:R-:W-:Y:S02]  /*4640*/  UIMAD.WIDE.U32 UR10, UR14, UR28, URZ ;  /* 0x0000001c0e0a72a5 */ /* 0x000fe4000f8e00ff */
[----:B------:R-:W-:Y:S02]  /*4650*/  USEL UR4, UR27, UR34, !UP5 ;  /* 0x000000221b047287 */ /* 0x000fe4000e800000 */
[----:B------:R-:W-:Y:S02]  /*4660*/  USEL UR7, UR32, UR35, !UP6 ;  /* 0x0000002320077287 */ /* 0x000fe4000f000000 */
[----:B-1----:R-:W-:Y:S02]  /*4670*/  UIMAD.WIDE.U32 UR18, UR4, UR22, URZ ;  /* 0x00000016041272a5 */ /* 0x002fe4000f8e00ff */
[----:B------:R-:W-:Y:S01]  /*4680*/  UIMAD.WIDE.U32 UR24, UR7, UR22, URZ ;  /* 0x00000016071872a5 */ /* 0x000fe2000f8e00ff */
[----:B------:R-:W-:Y:S02]  /*4690*/  UMOV UR5, UR9 ;  /* 0x0000000900057c82 */ /* 0x000fe40008000000 */
[----:B------:R-:W-:Y:S03]  /*46a0*/  USHF.R.U32.HI UR6, URZ, UR38, UR5 ;  /* 0x00000026ff067299 */ /* 0x000fe60008011605 */
[----:B------:R-:W-:Y:S01]  /*46b0*/  UMOV UR5, UR11 ;  /* 0x0000000b00057c82 */ /* 0x000fe20008000000 */
[----:B------:R-:W-:Y:S02]  /*46c0*/  USEL UR6, UR13, UR6, !UP5 ;  /* 0x000000060d067287 */ /* 0x000fe4000e800000 */
[----:B------:R-:W-:Y:S02]  /*46d0*/  USHF.R.U32.HI UR8, URZ, UR29, UR5 ;  /* 0x0000001dff087299 */ /* 0x000fe40008011605 */
[----:B------:R-:W-:Y:S01]  /*46e0*/  UIMAD.WIDE.U32 UR10, UR6, UR22, URZ ;  /* 0x00000016060a72a5 */ /* 0x000fe2000f8e00ff */
[----:B------:R-:W-:Y:S02]  /*46f0*/  UMOV UR5, UR19 ;  /* 0x0000001300057c82 */ /* 0x000fe40008000000 */
[----:B------:R-:W-:Y:S03]  /*4700*/  @UP4 USHF.R.U32.HI UR4, URZ, UR23, UR5 ;  /* 0x00000017ff044299 */ /* 0x000fe60008011605 */
[----:B------:R-:W-:Y:S01]  /*4710*/  UMOV UR5, UR25 ;  /* 0x0000001900057c82 */ /* 0x000fe20008000000 */
[----:B------:R-:W-:Y:S02]  /*4720*/  UIMAD UR4, UR42, UR4, URZ ;  /* 0x000000042a0472a4 */ /* 0x000fe4000f8e02ff */
[----:B------:R-:W-:Y:S02]  /*4730*/  @UP4 USHF.R.U32.HI UR7, URZ, UR23, UR5 ;  /* 0x00000017ff074299 */ /* 0x000fe40008011605 */
[----:B------:R-:W-:Y:S02]  /*4740*/  USEL UR5, UR14, UR8, !UP6 ;  /* 0x000000080e057287 */ /* 0x000fe4000f000000 */
[----:B------:R-:W-:Y:S02]  /*4750*/  UIMAD UR8, UR42, UR7, URZ ;  /* 0x000000072a0872a4 */ /* 0x000fe4000f8e02ff */
[----:B------:R-:W-:Y:S03]  /*4760*/  UISETP.GE.AND UP0, UPT, UR6, UR4, UPT ;  /* 0x000000040600728c */ /* 0x000fe6000bf06270 */
[----:B------:R-:W-:Y:S01]  /*4770*/  UMOV UR4, UR11 ;  /* 0x0000000b00047c82 */ /* 0x000fe20008000000 */
[----:B------:R-:W-:Y:S02]  /*4780*/  UISETP.GE.OR UP0, UPT, UR5, UR8, UP0 ;  /* 0x000000080500728c */ /* 0x000fe40008706670 */
[----:B------:R-:W-:Y:S02]  /*4790*/  USHF.R.U32.HI UR4, URZ, UR23, UR4 ;  /* 0x00000017ff047299 */ /* 0x000fe40008011604 */
[----:B------:R-:W-:Y:S02]  /*47a0*/  UIMAD.WIDE.U32 UR8, UR5, UR22, URZ ;  /* 0x00000016050872a5 */ /* 0x000fe4000f8e00ff */
[----:B------:R-:W-:Y:S04]  /*47b0*/  USEL UR10, UR6, UR4, !UP4 ;  /* 0x00000004060a7287 */ /* 0x000fe8000e000000 */
[----:B------:R-:W-:Y:S01]  /*47c0*/  UIADD3 UR11, UPT, UPT, -UR10, URZ, URZ ;  /* 0x000000ff0a0b7290 */ /* 0x000fe2000fffe1ff */
[----:B------:R-:W-:Y:S02]  /*47d0*/  @!UP0 UMOV UR4, UR9 ;  /* 0x0000000900048c82 */ /* 0x000fe40008000000 */
[----:B------:R-:W-:Y:S02]  /*47e0*/  @!UP0 USHF.R.U32.HI UR4, URZ, UR23, UR4 ;  /* 0x00000017ff048299 */ /* 0x000fe40008011604 */
[----:B------:R-:W-:Y:S02]  /*47f0*/  UIMAD UR8, UR42, UR11, UR6 ;  /* 0x0000000b2a0872a4 */ /* 0x000fe4000f8e0206 */
[----:B------:R-:W-:Y:S04]  /*4800*/  @!UP0 USEL UR4, UR5, UR4, !UP4 ;  /* 0x0000000405048287 */ /* 0x000fe8000e000000 */
[----:B------:R-:W-:Y:S02]  /*4810*/  @!UP0 UIMAD UR8, UR7, UR8, UR4 ;  /* 0x00000008070882a4 */ /* 0x000fe4000f8e0204 */
[----:B------:R-:W-:Y:S02]  /*4820*/  @!UP0 UIADD3 UR9, UPT, UPT, UR10, -UR4, URZ ;  /* 0x800000040a098290 */ /* 0x000fe4000fffe0ff */
[----:B------:R-:W-:Y:S02]  /*4830*/  UIADD3 UR4, UPT, UPT, -UR5, URZ, URZ ;  /* 0x000000ff05047290 */ /* 0x000fe4000fffe1ff */
[----:B------:R-:W-:Y:S02]  /*4840*/  UIADD3 UR7, UPT, UPT, -UR6, URZ, URZ ;  /* 0x000000ff06077290 */ /* 0x000fe4000fffe1ff */
[----:B------:R-:W-:Y:S02]  /*4850*/  @!UP0 UIMAD UR6, UR9, UR42, UR5 ;  /* 0x0000002a090682a4 */ /* 0x000fe4000f8e0205 */
[----:B------:R-:W-:Y:S02]  /*4860*/  UIMAD UR14, UR15, UR4, UR14 ;  /* 0x000000040f0e72a4 */ /* 0x000fe4000f8e020e */
[----:B------:R-:W-:Y:S01]  /*4870*/  UIMAD UR13, UR30, UR7, UR13 ;  /* 0x000000071e0d72a4 */ /* 0x000fe2000f8e020d */
[----:B------:R-:W-:Y:S02]  /*4880*/  @!UP0 UMOV UR5, UR8 ;  /* 0x0000000800058c82 */ /* 0x000fe40008000000 */
[----:B------:R-:W-:Y:S02]  /*4890*/  UIMAD UR14, UR5, UR15, UR14 ;  /* 0x0000000f050e72a4 */ /* 0x000fe4000f8e020e */
[----:B------:R-:W-:Y:S11]  /*48a0*/  UIMAD UR13, UR6, UR30, UR13 ;  /* 0x0000001e060d72a4 */ /* 0x000ff6000f8e020d */
[----:B------:R-:W-:Y:S01]  /*48b0*/  @!UPT UIADD3 URZ, UPT, UPT, URZ, URZ, URZ ;  /* 0x000000fffffff290 */ /* 0x000fe2000fffe0ff */
.L_x_85:
[----:B------:R-:W3:Y:S01]  /*48c0*/  @!UP2 LDCU.128 UR8, c[0x0][0xb10] ;  /* 0x00016200ff08a7ac */ /* 0x000ee20008000c00 */
[C---:B----4-:R-:W-:Y:S02]  /*48d0*/  ISETP.NE.U32.AND P1, PT, R4.reuse, RZ, PT ;  /* 0x000000ff0400720c */ /* 0x050fe40003f25070 */
[----:B------:R-:W-:Y:S02]  /*48e0*/  ISETP.NE.U32.AND P0, PT, R4, RZ, PT ;  /* 0x000000ff0400720c */ /* 0x000fe40003f05070 */
[C---:B------:R-:W-:Y:S02]  /*48f0*/  ISETP.NE.AND.EX P1, PT, R5.reuse, RZ, PT, P1 ;  /* 0x000000ff0500720c */ /* 0x040fe40003f25310 */
[----:B------:R-:W-:Y:S01]  /*4900*/  ISETP.NE.AND.EX P0, PT, R5, RZ, PT, P0 ;  /* 0x000000ff0500720c */ /* 0x000fe20003f05300 */
[----:B------:R-:W4:Y:S01]  /*4910*/  @!UP2 LDCU UR5, c[0x0][0xb0c] ;  /* 0x00016180ff05a7ac */ /* 0x000f220008000800 */
[----:B------:R-:W-:Y:S01]  /*4920*/  SHF.L.U32 R9, R15, 0x1f, RZ ;  /* 0x0000001f0f097819 */ /* 0x000fe200000006ff */
[----:B------:R-:W-:Y:S02]  /*4930*/  USHF.L.U32 UR19, UR16, 0x7, URZ ;  /* 0x0000000710137899 */ /* 0x000fe400080006ff */
[----:B------:R-:W-:Y:S02]  /*4940*/  USHF.L.U32 UR18, UR20, 0x7, URZ ;  /* 0x0000000714127899 */ /* 0x000fe400080006ff */
[----:B---3--:R-:W-:Y:S07]  /*4950*/  UIMAD.WIDE.U32 UR6, UR14, UR8, URZ ;  /* 0x000000080e0672a5 */ /* 0x008fee000f8e00ff */
[----:B------:R-:W-:Y:S01]  /*4960*/  @!UP2 UMOV UR4, UR7 ;  /* 0x000000070004ac82 */ /* 0x000fe20008000000 */
[----:B----4-:R-:W-:Y:S02]  /*4970*/  @!UP2 UISETP.NE.AND UP0, UPT, UR5, 0x1, UPT ;  /* 0x000000010500a88c */ /* 0x010fe4000bf05270 */
[----:B------:R-:W-:Y:S02]  /*4980*/  @!UP2 USHF.R.U32.HI UR4, URZ, UR9, UR4 ;  /* 0x00000009ff04a299 */ /* 0x000fe40008011604 */
[----:B------:R-:W-:Y:S02]  /*4990*/  UIMAD.WIDE.U32 UR6, UR13, UR11, URZ ;  /* 0x0000000b0d0672a5 */ /* 0x000fe4000f8e00ff */
[----:B------:R-:W-:Y:S02]  /*49a0*/  @!UP2 USEL UR8, UR14, UR4, !UP0 ;  /* 0x000000040e08a287 */ /* 0x000fe4000c000000 */
[----:B------:R-:W-:Y:S03]  /*49b0*/  @!UP2 UISETP.NE.AND UP0, UPT, UR10, 0x1, UPT ;  /* 0x000000010a00a88c */ /* 0x000fe6000bf05270 */
[----:B------:R-:W-:Y:S02]  /*49c0*/  @!UP2 UMOV UR6, UR7 ;  /* 0x000000070006ac82 */ /* 0x000fe40008000000 */
[----:B------:R-:W3:Y:S02]  /*49d0*/  @!UP2 LDCU UR4, c[0x0][0xb20] ;  /* 0x00016400ff04a7ac */ /* 0x000ee40008000800 */
[----:B---3--:R-:W-:Y:S04]  /*49e0*/  @!UP2 USHF.R.U32.HI UR6, URZ, UR4, UR6 ;  /* 0x00000004ff06a299 */ /* 0x008fe80008011606 */
[----:B------:R-:W-:Y:S04]  /*49f0*/  @!UP2 USEL UR6, UR13, UR6, !UP0 ;  /* 0x000000060d06a287 */ /* 0x000fe8000c000000 */
[----:B------:R-:W-:Y:S02]  /*4a00*/  @!UP2 UIADD3 UR4, UPT, UPT, -UR8, UR6, URZ ;  /* 0x000000060804a290 */ /* 0x000fe4000fffe1ff */
[----:B------:R-:W-:Y:S02]  /*4a10*/  @!UP2 UIADD3 UR6, UPT, UPT, UR8, -UR6, URZ ;  /* 0x800000060806a290 */ /* 0x000fe4000fffe0ff */
[----:B------:R-:W-:Y:S02]  /*4a20*/  @!UP2 UIMAD UR14, UR4, UR5, UR14 ;  /* 0x00000005040ea2a4 */ /* 0x000fe4000f8e020e */
[----:B------:R-:W-:Y:S01]  /*4a30*/  @!UP2 UIMAD UR13, UR6, UR10, UR13 ;  /* 0x0000000a060da2a4 */ /* 0x000fe2000f8e020d */
[----:B------:R-:W-:Y:S11]  /*4a40*/  BRA.U UP3, `(.L_x_86) ;  /* 0x0000000103107547 */ /* 0x000ff6000b800000 */
[----:B--2---:R-:W-:Y:S04]  /*4a50*/  MOV R0, UR37 ;  /* 0x0000002500007c02 */ /* 0x004fe80008000f00 */
[----:B------:R-:W-:Y:S04]  /*4a60*/  SHF.L.U32 R11, R0, 0x1f, RZ ;  /* 0x0000001f000b7819 */ /* 0x000fe800000006ff */
[----:B------:R-:W2:Y:S02]  /*4a70*/  SYNCS.PHASECHK.TRANS64.TRYWAIT P2, [UR21+0xe8], R11 ;  /* 0x0000e80bff0075a7 */ /* 0x000ea40008041115 */
[----:B--2---:R-:W-:Y:S05]  /*4a80*/  @!P2 BRA `(.L_x_87) ;  /* 0x0000004c002ca947 */ /* 0x004fea0003800000 */
.L_x_86:
[----:B------:R-:W-:Y:S05]  /*4a90*/  @!P1 BRA `(.L_x_88) ;  /* 0x0000000000309947 */ /* 0x000fea0003800000 */
[----:B------:R-:W-:Y:S01]  /*4aa0*/  ISETP.NE.U32.AND P1, PT, R2, RZ, PT ;  /* 0x000000ff0200720c */ /* 0x000fe20003f25070 */
[----:B------:R-:W3:Y:S01]  /*4ab0*/  LDCU.64 UR4, c[0x0][0x358] ;  /* 0x00006b00ff0477ac */ /* 0x000ee20008000a00 */
[----:B------:R-:W-:Y:S02]  /*4ac0*/  IMAD.MOV.U32 R158, RZ, RZ, 0x1 ;  /* 0x00000001ff9e7424 */ /* 0x000fe400078e00ff */
[----:B------:R-:W-:Y:S11]  /*4ad0*/  ISETP.NE.AND.EX P1, PT, R3, RZ, PT, P1 ;  /* 0x000000ff0300720c */ /* 0x000ff60003f25310 */
[----:B------:R-:W-:Y:S02]  /*4ae0*/  @!UPT UIADD3 URZ, UPT, UPT, URZ, URZ, URZ ;  /* 0x000000fffffff290 */ /* 0x000fe4000fffe0ff */
[----:B--2---:R-:W2:Y:S01]  /*4af0*/  @P1 LDC.64 R10, c[0x0][0x888] ;  /* 0x00022200ff0a1b82 */ /* 0x004ea20000000a00 */
[----:B------:R-:W-:Y:S04]  /*4b00*/  @P1 IMAD R0, R4, UR36, RZ ;  /* 0x0000002404001c24 */ /* 0x000fe8000f8e02ff */
[----:B--2---:R-:W-:Y:S04]  /*4b10*/  @P1 IMAD.WIDE R10, R0, 0x4, R10 ;  /* 0x00000004000a1825 */ /* 0x004fe800078e020a */
[----:B------:R-:W-:Y:S01]  /*4b20*/  HFMA2 R0, -RZ, RZ, 0, 5.9604644775390625e-08 ;  /* 0x00000001ff007431 */ /* 0x000fe200000001ff */
[----:B---3-5:R3:W5:Y:S04]  /*4b30*/  @P1 LDG.E R73, desc[UR4][R10.64] ;  /* 0x000000040a491981 */ /* 0x028768000c1e1900 */
[----:B------:R-:W-:Y:S01]  /*4b40*/  @!P1 PRMT R158, R0, 0x7610, R158 ;  /* 0x00007610009e9816 */ /* 0x000fe2000000009e */
[----:B---3--:R-:W4:Y:S06]  /*4b50*/  @!P1 LDC R73, c[0x0][0x880] ;  /* 0x00022000ff499b82 */ /* 0x008f2c0000000800 */
.L_x_88:
[----:B----45:R-:W-:Y:S01]  /*4b60*/  @!P0 FSETP.EQ.AND P1, PT, R73, RZ, PT ;  /* 0x000000ff4900820b */ /* 0x030fe20003f22000 */
[----:B------:R-:W-:Y:S01]  /*4b70*/  @!UPT UIADD3 URZ, UPT, UPT, URZ, URZ, URZ ;  /* 0x000000fffffff290 */ /* 0x000fe2000fffe0ff */
[----:B------:R-:W-:Y:S11]  /*4b80*/  @!P0 BRA `(.L_x_89) ;  /* 0x0000000000188947 */ /* 0x000ff60003800000 */
[----:B------:R-:W-:Y:S02]  /*4b90*/  LOP3.LUT P0, RZ, R158, 0xff, RZ, 0xc0, !PT ;  /* 0x000000ff9eff7812 */ /* 0x000fe4000780c0ff */
[----:B------:R-:W-:Y:S04]  /*4ba0*/  ISETP.NE.U32.AND P1, PT, R2, RZ, PT ;  /* 0x000000ff0200720c */ /* 0x000fe80003f25070 */
[----:B------:R-:W-:Y:S04]  /*4bb0*/  ISETP.NE.AND.EX P1, PT, R3, RZ, PT, P1 ;  /* 0x000000ff0300720c */ /* 0x000fe80003f25310 */
[----:B------:R-:W-:Y:S03]  /*4bc0*/  PLOP3.LUT P1, PT, P1, PT, PT, 0x8, 0x80 ;  /* 0x000000000080781c */ /* 0x000fe60000f2e170 */
[----:B------:R-:W-:Y:S11]  /*4bd0*/  @P0 FSETP.EQ.AND P1, PT, R73, RZ, PT ;  /* 0x000000ff4900020b */ /* 0x000ff60003f22000 */
[----:B------:R-:W-:Y:S02]  /*4be0*/  @!UPT UIADD3 URZ, UPT, UPT, URZ, URZ, URZ ;  /* 0x000000fffffff290 */ /* 0x000fe4000fffe0ff */
.L_x_89:
[----:B------:R-:W3:Y:S01]  /*4bf0*/  SYNCS.PHASECHK.TRANS64.TRYWAIT P2, [UR21+0xd0], R9 ;  /* 0x0000d009ff0075a7 */ /* 0x000ee20008041115 */
[----:B------:R-:W-:Y:S04]  /*4c00*/  ELECT P0, URZ, PT ;  /* 0x0000000000ff782f */ /* 0x000fe80003800000 */
[----:B------:R-:W-:Y:S11]  /*4c10*/  PLOP3.LUT P1, PT, P1, P0, PT, 0xf2, 0x2f ;  /* 0x00000000002f781c */ /* 0x000ff60000f21e72 */
[----:B------:R-:W-:Y:S02]  /*4c20*/  @!UPT UIADD3 URZ, UPT, UPT, URZ, URZ, URZ ;  /* 0x000000fffffff290 */ /* 0x000fe4000fffe0ff */
[----:B------:R-:W-:Y:S05]  /*4c30*/  @!P1 IADD3 R8, P0, PT, R16, 0x580, RZ ;  /* 0x0000058010089810 */ /* 0x000fea0007f1e0ff */
[----:B------:R-:W-:Y:S01]  /*4c40*/  @!P1 IMAD.X R6, RZ, RZ, R17, P0 ;  /* 0x000000ffff069224 */ /* 0x000fe200000e0611 */
[----:B---3--:R-:W-:Y:S07]  /*4c50*/  @!P2 BRA `(.L_x_90) ;  /* 0x0000004800d0a947 */ /* 0x008fee0003800000 */
.L_x_168:
[----:B------:R-:W-:Y:S01]  /*4c60*/  @!P1 R2UR UR5, R8 ;  /* 0x00000000080592ca */ /* 0x000fe200000e0000 */
[----:B------:R-:W-:Y:S01]  /*4c70*/  VOTEU.ALL UP0, P1 ;  /* 0x0000000000ff7886 */ /* 0x000fe20000800000 */
[----:B------:R-:W-:Y:S01]  /*4c80*/  @!P1 R2UR UR4, R6 ;  /* 0x00000000060492ca */ /* 0x000fe200000e0000 */
[----:B--2---:R-:W-:Y:S01]  /*4c90*/  @!P1 IMAD.MOV.U32 R0, RZ, RZ, 0x2000 ;  /* 0x00002000ff009424 */ /* 0x004fe200078e00ff */
[----:B------:R-:W-:Y:S01]  /*4ca0*/  UMOV UR8, 0x0 ;  /* 0x0000000000087882 */ /* 0x000fe20000000000 */
[----:B------:R-:W-:Y:S01]  /*4cb0*/  UMOV UR9, 0x10000000 ;  /* 0x1000000000097882 */ /* 0x000fe20000000000 */
[----:B------:R-:W-:Y:S01]  /*4cc0*/  @!UP0 UIADD3 UR16, UPT, UPT, UR21, 0x200, URZ ;  /* 0x0000020015108890 */ /* 0x000fe2000fffe0ff */
[----:B------:R-:W-:Y:S01]  /*4cd0*/  VIADD R14, R14, 0x1 ;  /* 0x000000010e0e7836 */ /* 0x000fe20000000000 */
[----:B------:R-:W-:Y:S01]  /*4ce0*/  VOTEU.ALL UP0, P1 ;  /* 0x0000000000ff7886 */ /* 0x000fe20000800000 */
[----:B------:R-:W-:Y:S01]  /*4cf0*/  UMOV UR20, UR36 ;  /* 0x0000002400147c82 */ /* 0x000fe20008000000 */
[----:B------:R-:W-:Y:S03]  /*4d00*/  UPRMT UR6, UR45, 0x654, UR17 ;  /* 0x000006542d067896 */ /* 0x000fe60008000011 */
[----:B------:R-:W-:Y:S02]  /*4d10*/  IMAD.U32 R10, RZ, RZ, UR5 ;  /* 0x00000005ff0a7e24 */ /* 0x000fe4000f8e00ff */
[----:B------:R-:W-:Y:S03]  /*4d20*/  IMAD.U32 R11, RZ, RZ, UR4 ;  /* 0x00000004ff0b7e24 */ /* 0x000fe6000f8e00ff */
[----:B------:R-:W-:Y:S02]  /*4d30*/  @!P1 R2UR UR4, R10 ;  /* 0x000000000a0492ca */ /* 0x000fe400000e0000 */
[----:B------:R-:W-:Y:S11]  /*4d40*/  @!P1 R2UR UR5, R11 ;  /* 0x000000000b0592ca */ /* 0x000ff600000e0000 */
[----:B------:R-:W-:Y:S02]  /*4d50*/  @!UPT UIADD3 URZ, UPT, UPT, URZ, URZ, URZ ;  /* 0x000000fffffff290 */ /* 0x000fe4000fffe0ff */
[----:B------:R2:W-:Y:S01]  /*4d60*/  @!UP0 UTMALDG.3D [UR16], [UR4], desc[UR8] ;  /* 0x00000810040085b4 */ /* 0x0005e20008011000 */
[----:B------:R2:W-:Y:S01]  /*4d70*/  @!P1 SYNCS.ARRIVE.TRANS64.RED.A0TR RZ, [UR21+0xc0], R0 ;  /* 0x0000c000ffff99a7 */ /* 0x0005e20008300415 */
[----:B------:R-:W-:Y:S01]  /*4d80*/  SYNCS.ARRIVE.TRANS64.RED.A1T0 RZ, [UR6], RZ ;  /* 0x000000ffffff79a7 */ /* 0x000fe20008100406 */
[----:B------:R-:W3:Y:S02]  /*4d90*/  SYNCS.PHASECHK.TRANS64.TRYWAIT P0, [UR21+0xd8], R9 ;  /* 0x0000d809ff0075a7 */ /* 0x000ee40008001115 */
[----:B--23--:R-:W-:Y:S05]  /*4da0*/  @!P0 BRA `(.L_x_91) ;  /* 0x0000004800948947 */ /* 0x00cfea0003800000 */
.L_x_170:
[----:B------:R-:W-:Y:S01]  /*4db0*/  @!P1 IADD3 R6, P0, PT, R16, 0x580, RZ ;  /* 0x0000058010069810 */ /* 0x000fe20007f1e0ff */
[----:B------:R-:W-:Y:S01]  /*4dc0*/  VOTEU.ALL UP0, P1 ;  /* 0x0000000000ff7886 */ /* 0x000fe20000800000 */
[----:B------:R-:W-:Y:S01]  /*4dd0*/  UMOV UR6, 0x0 ;  /* 0x0000000000067882 */ /* 0x000fe20000000000 */
[----:B------:R-:W-:Y:S01]  /*4de0*/  UMOV UR7, 0x10000000 ;  /* 0x1000000000077882 */ /* 0x000fe20000000000 */
[----:B------:R-:W-:Y:S01]  /*4df0*/  @!P1 R2UR UR5, R6 ;  /* 0x00000000060592ca */ /* 0x000fe200000e0000 */
[----:B--2---:R-:W-:Y:S01]  /*4e00*/  @!P1 IMAD.X R0, RZ, RZ, R17, P0 ;  /* 0x000000ffff009224 */ /* 0x004fe200000e0611 */
[----:B------:R-:W-:Y:S01]  /*4e10*/  @!UP0 UIADD3 UR10, UPT, UPT, UR18, 0x40, URZ ;  /* 0x00000040120a8890 */ /* 0x000fe2000fffe0ff */
[----:B------:R-:W-:Y:S01]  /*4e20*/  R2UR UR16, R160 ;  /* 0x00000000a01072ca */ /* 0x000fe200000e0000 */
[----:B------:R-:W-:Y:S01]  /*4e30*/  @!UP0 UIADD3 UR8, UPT, UPT, UR21, 0x2200, URZ ;  /* 0x0000220015088890 */ /* 0x000fe2000fffe0ff */
[----:B------:R-:W-:Y:S01]  /*4e40*/  ISETP.NE.AND P0, PT, R14, 0x2, PT ;  /* 0x000000020e00780c */ /* 0x000fe20003f05270 */
[----:B------:R-:W-:Y:S01]  /*4e50*/  @!UP0 UIADD3 UR9, UPT, UPT, UR21, 0xc8, URZ ;  /* 0x000000c815098890 */ /* 0x000fe2000fffe0ff */
[----:B------:R-:W-:Y:S01]  /*4e60*/  @!P1 R2UR UR4, R0 ;  /* 0x00000000000492ca */ /* 0x000fe200000e0000 */
[----:B------:R-:W-:Y:S01]  /*4e70*/  VOTEU.ALL UP0, P1 ;  /* 0x0000000000ff7886 */ /* 0x000fe20000800000 */
[----:B------:R-:W-:Y:S01]  /*4e80*/  UMOV UR11, UR19 ;  /* 0x00000013000b7c82 */ /* 0x000fe20008000000 */
[----:B------:R-:W-:Y:S01]  /*4e90*/  UMOV UR12, UR36 ;  /* 0x00000024000c7c82 */ /* 0x000fe20008000000 */
[----:B------:R-:W-:Y:S01]  /*4ea0*/  SEL R0, RZ, 0x1, P0 ;  /* 0x00000001ff007807 */ /* 0x000fe20000000000 */
[----:B------:R-:W-:Y:S01]  /*4eb0*/  UIADD3 UR20, UPT, UPT, UR13, UR63, URZ ;  /* 0x0000003f0d147290 */ /* 0x000fe2000fffe0ff */
[----:B------:R-:W-:Y:S01]  /*4ec0*/  IMAD.U32 R8, RZ, RZ, UR5 ;  /* 0x00000005ff087e24 */ /* 0x000fe2000f8e00ff */
[----:B------:R-:W-:Y:S01]  /*4ed0*/  LOP3.LUT R15, R15, 0x1, RZ, 0x3c, !PT ;  /* 0x000000010f0f7812 */ /* 0x000fe200078e3cff */
[----:B------:R-:W-:Y:S01]  /*4ee0*/  UPLOP3.LUT UP3, UPT, UPT, UPT, UPT, 0x80, 0x8 ;  /* 0x000000000008789c */ /* 0x000fe20003f6f070 */
[----:B------:R-:W-:Y:S01]  /*4ef0*/  LOP3.LUT R13, R13, R0, RZ, 0x3c, !PT ;  /* 0x000000000d0d7212 */ /* 0x000fe200078e3cff */
[----:B------:R-:W-:Y:S01]  /*4f00*/  UIADD3 UR16, UPT, UPT, UR14, UR16, URZ ;  /* 0x000000100e107290 */ /* 0x000fe2000fffe0ff */
[----:B------:R-:W-:Y:S01]  /*4f10*/  SEL R14, R14, RZ, P0 ;  /* 0x000000ff0e0e7207 */ /* 0x000fe20000000000 */
[----:B------:R-:W-:Y:S01]  /*4f20*/  UMOV UR36, UR26 ;  /* 0x0000001a00247c82 */ /* 0x000fe20008000000 */
[----:B------:R-:W-:Y:S01]  /*4f30*/  IMAD.U32 R9, RZ, RZ, UR4 ;  /* 0x00000004ff097e24 */ /* 0x000fe2000f8e00ff */
[----:B------:R-:W-:Y:S04]  /*4f40*/  @!P1 R2UR UR4, R8 ;  /* 0x00000000080492ca */ /* 0x000fe800000e0000 */
[----:B------:R-:W-:Y:S11]  /*4f50*/  @!P1 R2UR UR5, R9 ;  /* 0x00000000090592ca */ /* 0x000ff600000e0000 */
[----:B------:R-:W-:Y:S02]  /*4f60*/  @!UPT UIADD3 URZ, UPT, UPT, URZ, URZ, URZ ;  /* 0x000000fffffff290 */ /* 0x000fe4000fffe0ff */
[----:B------:R2:W-:Y:S01]  /*4f70*/  @!UP0 UTMALDG.3D [UR8], [UR4], desc[UR6] ;  /* 0x00000608040085b4 */ /* 0x0005e20008011000 */
[----:B------:R2:W-:Y:S01]  /*4f80*/  @!P1 SYNCS.ARRIVE.TRANS64.RED.A0TR RZ, [UR21+0xc8], R7 ;  /* 0x0000c807ffff99a7 */ /* 0x0005e20008300415 */
[----:B------:R-:W-:Y:S01]  /*4f90*/  SYNCS.ARRIVE.TRANS64.RED.A1T0 RZ, [UR33], RZ ;  /* 0x000000ffffff79a7 */ /* 0x000fe20008100421 */
[----:B------:R-:W-:Y:S05]  /*4fa0*/  BRA.U UP1, `(.L_x_92) ;  /* 0xfffffff501247547 */ /* 0x000fea000b83ffff */
[----:B------:R-:W-:-:S04]  /*4fb0*/  SHF.L.U32 R3, R15, 0x1f, RZ ;  /* 0x0000001f0f037819 */ /* 0x000fc800000006ff */
[----:B------:R-:W3:Y:S02]  /*4fc0*/  SYNCS.PHASECHK.TRANS64.TRYWAIT P0, [UR21+0xd0], R3 ;  /* 0x0000d003ff0075a7 */ /* 0x000ee40008001115 */
[----:B---3--:R-:W-:Y:S05]  /*4fd0*/  @!P0 BRA `(.L_x_93) ;  /* 0x0000004800208947 */ /* 0x008fea0003800000 */
.L_x_172:
[----:B---3--:R-:W-:-:S07]  /*4fe0*/  MOV R0, UR21 ;  /* 0x0000001500007c02 */ /* 0x008fce0008000f00 */
.L_x_94:
[----:B---3--:R-:W-:-:S04]  /*4ff0*/  SHF.L.U32 R3, R15, 0x1f, RZ ;  /* 0x0000001f0f037819 */ /* 0x008fc800000006ff */
[----:B------:R3:W4:Y:S03]  /*5000*/  SYNCS.PHASECHK.TRANS64.TRYWAIT P0, [R0+URZ+0xd8], R3 ;  /* 0x0000d803000075a7 */ /* 0x00072600080011ff */
[----:B----4-:R-:W-:Y:S05]  /*5010*/  @!P0 NANOSLEEP.SYNCS 0x989680 ;  /* 0x009896800000895d */ /* 0x010fea0003900000 */
[----:B------:R-:W4:Y:S02]  /*5020*/  @!P0 SYNCS.PHASECHK.TRANS64 P0, [R0+URZ+0xd8], R3 ;  /* 0x0000d803000085a7 */ /* 0x000f2400080010ff */
[----:B-12-4-:R-:W-:Y:S05]  /*5030*/  @P0 EXIT ;  /* 0x000000000000094d */ /* 0x016fea0003800000 */
[----:B------:R-:W-:Y:S05]  /*5040*/  BRA `(.L_x_94) ;  /* 0xfffffffc00e87947 */ /* 0x000fea000383ffff */
.L_x_83:
[----:B------:R-:W-:-:S06]  /*5050*/  UISETP.GE.AND UP0, UPT, UR17, 0x4, UPT ;  /* 0x000000041100788c */ /* 0x000fcc000bf06270 */
[----:B------:R-:W-:-:S13]  /*5060*/  PLOP3.LUT P0, PT, PT, PT, UP0, 0x80, 0x8 ;  /* 0x000000000008781c */ /* 0x000fda0003f0f008 */
[----:B------:R-:W-:Y:S05]  /*5070*/  @!P0 EXIT ;  /* 0x000000000000894d */ /* 0x000fea0003800000 */
[----:B------:R-:W-:Y:S01]  /*5080*/  BAR.SYNC.DEFER_BLOCKING 0x6, 0xa0 ;  /* 0x0182800000007b1d */ /* 0x000fe20000010000 */
[C---:B------:R-:W-:Y:S01]  /*5090*/  IMAD.SHL.U32 R4, R170.reuse, 0x40, RZ ;  /* 0x00000040aa047824 */ /* 0x040fe200078e00ff */
[C---:B------:R-:W-:Y:S01]  /*50a0*/  LOP3.LUT R178, R170.reuse, 0x60, RZ, 0xc0, !PT ;  /* 0x00000060aab27812 */ /* 0x040fe200078ec0ff */
[C---:B------:R-:W-:Y:S01]  /*50b0*/  IMAD.SHL.U32 R137, R170.reuse, 0x8, RZ ;  /* 0x00000008aa897824 */ /* 0x040fe200078e00ff */
[C---:B------:R-:W-:Y:S01]  /*50c0*/  LOP3.LUT R176, R170.reuse, 0x2, RZ, 0xc0, !PT ;  /* 0x00000002aab07812 */ /* 0x040fe200078ec0ff */
[----:B------:R-:W-:Y:S01]  /*50d0*/  IMAD.U32 R69, R170, 0x10000, RZ ;  /* 0x00010000aa457824 */ /* 0x000fe200078e00ff */
[----:B------:R-:W-:Y:S02]  /*50e0*/  UMOV UR44, 0x400 ;  /* 0x00000400002c7882 */ /* 0x000fe40000000000 */
[----:B------:R-:W1:Y:S01]  /*50f0*/  LDC.64 R156, c[0x0][0x8b0] ;  /* 0x00022c00ff9c7b82 */ /* 0x000e620000000a00 */
[----:B------:R-:W-:Y:S01]  /*5100*/  ULEA UR44, UR45, UR44, 0x18 ;  /* 0x0000002c2d2c7291 */ /* 0x000fe2000f8ec0ff */
[----:B------:R-:W-:Y:S01]  /*5110*/  LOP3.LUT R6, R4, 0x180, RZ, 0xc0, !PT ;  /* 0x0000018004067812 */ /* 0x000fe200078ec0ff */
[----:B------:R-:W-:Y:S01]  /*5120*/  HFMA2 R68, -RZ, RZ, 0, 0 ;  /* 0x00000000ff447431 */ /* 0x000fe200000001ff */
[----:B------:R-:W-:Y:S01]  /*5130*/  LOP3.LUT R69, R69, 0x600000, RZ, 0xc0, !PT ;  /* 0x0060000045457812 */ /* 0x000fe200078ec0ff */
[----:B------:R-:W-:Y:S01]  /*5140*/  UIADD3 UR4, UPT, UPT, UR44, 0x4200, URZ ;  /* 0x000042002c047890 */ /* 0x000fe2000fffe0ff */
[----:B------:R-:W-:Y:S01]  /*5150*/  LOP3.LUT R137, R6, 0x30, R137, 0xf8, !PT ;  /* 0x0000003006897812 */ /* 0x000fe200078ef889 */
[----:B------:R-:W-:Y:S01]  /*5160*/  IMAD.MOV.U32 R168, RZ, RZ, RZ ;  /* 0x000000ffffa87224 */ /* 0x000fe200078e00ff */
[----:B------:R-:W2:Y:S01]  /*5170*/  LDC.64 R138, c[0x0][0x8a8] ;  /* 0x00022a00ff8a7b82 */ /* 0x000ea20000000a00 */
[----:B------:R-:W-:Y:S01]  /*5180*/  LOP3.LUT R170, R170, 0x4, RZ, 0xc0, !PT ;  /* 0x00000004aaaa7812 */ /* 0x000fe200078ec0ff */
[----:B------:R-:W-:Y:S01]  /*5190*/  IMAD.MOV.U32 R162, RZ, RZ, RZ ;  /* 0x000000ffffa27224 */ /* 0x000fe200078e00ff */
[----:B------:R-:W-:-:S02]  /*51a0*/  LOP3.LUT R137, R137, 0x1e40, R4, 0xf8, !PT ;  /* 0x00001e4089897812 */ /* 0x000fc400078ef804 */
[----:B------:R-:W-:Y:S01]  /*51b0*/  CS2R R166, SRZ ;  /* 0x0000000000a67805 */ /* 0x000fe2000001ff00 */
[----:B------:R-:W-:Y:S01]  /*51c0*/  IMAD.MOV.U32 R165, RZ, RZ, RZ ;  /* 0x000000ffffa57224 */ /* 0x000fe200078e00ff */
[----:B------:R-:W-:Y:S01]  /*51d0*/  IADD3 R169, PT, PT, -R170, 0x2, RZ ;  /* 0x00000002aaa97810 */ /* 0x000fe20007ffe1ff */
[----:B------:R-:W-:Y:S01]  /*51e0*/  IMAD.MOV R164, RZ, RZ, -R176 ;  /* 0x000000ffffa47224 */ /* 0x000fe200078e0ab0 */
[----:B------:R-:W-:Y:S01]  /*51f0*/  IADD3 R171, PT, PT, R137, UR44, RZ ;  /* 0x0000002c89ab7c10 */ /* 0x000fe2000fffe0ff */
[----:B------:R-:W3:Y:S01]  /*5200*/  LDS R0, [UR44+0x1a0] ;  /* 0x0001a02cff007984 */ /* 0x000ee20008000800 */
[----:B------:R-:W-:Y:S01]  /*5210*/  IMAD.MOV R163, RZ, RZ, -R170 ;  /* 0x000000ffffa37224 */ /* 0x000fe200078e0aaa */
[----:B------:R-:W-:Y:S01]  /*5220*/  MOV R177, UR4 ;  /* 0x0000000400b17c02 */ /* 0x000fe20008000f00 */
[----:B------:R-:W4:Y:S01]  /*5230*/  LDCU UR58, c[0x0][0x370] ;  /* 0x00006e00ff3a77ac */ /* 0x000f220008000800 */
[----:B------:R-:W-:Y:S01]  /*5240*/  VIADD R171, R171, 0x200 ;  /* 0x00000200abab7836 */ /* 0x000fe20000000000 */
[----:B------:R-:W1:Y:S01]  /*5250*/  LDCU UR43, c[0x0][0xb0c] ;  /* 0x00016180ff2b77ac */ /* 0x000e620008000800 */
[----:B------:R-:W1:Y:S01]  /*5260*/  LDCU UR39, c[0x0][0xb30] ;  /* 0x00016600ff2777ac */ /* 0x000e620008000800 */
[----:B------:R-:W1:Y:S01]  /*5270*/  LDCU.64 UR56, c[0x0][0x888] ;  /* 0x00011100ff3877ac */ /* 0x000e620008000a00 */
[----:B------:R-:W1:Y:S01]  /*5280*/  LDCU.64 UR40, c[0x0][0xb28] ;  /* 0x00016500ff2877ac */ /* 0x000e620008000a00 */
[----:B------:R-:W1:Y:S01]  /*5290*/  LDCU.64 UR60, c[0x0][0x890] ;  /* 0x00011200ff3c77ac */ /* 0x000e620008000a00 */
[----:B------:R-:W1:Y:S01]  /*52a0*/  LDCU.128 UR52, c[0x0][0xb10] ;  /* 0x00016200ff3477ac */ /* 0x000e620008000c00 */
[----:B------:R-:W1:Y:S01]  /*52b0*/  LDCU UR47, c[0x0][0x374] ;  /* 0x00006e80ff2f77ac */ /* 0x000e620008000800 */
[----:B------:R-:W-:Y:S01]  /*52c0*/  UIADD3 UR62, UPT, UPT, UR44, 0x200, URZ ;  /* 0x000002002c3e7890 */ /* 0x000fe2000fffe0ff */
[----:B-1234-:R-:W-:-:S11]  /*52d0*/  IMAD.IADD R69, R0, 0x1, R69 ;  /* 0x0000000100457824 */ /* 0x01efd600078e0245 */
.L_x_121:
[C---:B------:R-:W-:Y:S02]  /*52e0*/  LEA R3, R162.reuse, UR44, 0x3 ;  /* 0x0000002ca2037c11 */ /* 0x040fe4000f8e18ff */
[----:B------:R-:W-:Y:S02]  /*52f0*/  SHF.L.U32 R0, R167, 0x1f, RZ ;  /* 0x0000001fa7007819 */ /* 0x000fe400000006ff */
[----:B-1----:R-:W-:Y:S02]  /*5300*/  LEA R5, R162, UR44, 0x4 ;  /* 0x0000002ca2057c11 */ /* 0x002fe4000f8e20ff */
[----:B------:R-:W1:Y:S02]  /*5310*/  SYNCS.PHASECHK.TRANS64.TRYWAIT P0, [R3+URZ+0xf0], R0 ;  /* 0x0000f000030075a7 */ /* 0x000e6400080011ff */
[----:B-1----:R-:W-:Y:S05]  /*5320*/  @!P0 BRA `(.L_x_95) ;  /* 0x0000004400648947 */ /* 0x002fea0003800000 */
.L_x_173:
        /* <DEDUP_REMOVED lines=11> */
[----:B------:R-:W-:Y:S01]  /*53e0*/  PLOP3.LUT P0, PT, PT, PT, UP1, 0x80, 0x8 ;  /* 0x000000000008781c */ /* 0x000fe20003f0f018 */
[----:B------:R-:W-:Y:S11]  /*53f0*/  UP2UR UR46, UPR, URZ, 0x2 ;  /* 0x00000002ff2e7883 */ /* 0x000ff60008000000 */
[----:B------:R-:W-:Y:S01]  /*5400*/  @!UPT UIADD3 URZ, UPT, UPT, URZ, URZ, URZ ;  /* 0x000000fffffff290 */ /* 0x000fe2000fffe0ff */
[----:B-1----:R-:W-:Y:S02]  /*5410*/  @P0 SHF.R.U32.HI R0, RZ, 0x10, R5 ;  /* 0x00000010ff000819 */ /* 0x002fe40000011605 */
        /* <DEDUP_REMOVED lines=12> */
[----:B------:R-:W2:Y:S01]  /*54e0*/  LDCU UR12, c[0x0][0xb20] ;  /* 0x00016400ff0c77ac */ /* 0x000ea20008000800 */
[----:B------:R-:W-:Y:S02]  /*54f0*/  UIMAD.WIDE.U32 UR4, UR47, UR55, URZ ;  /* 0x000000372f0472a5 */ /* 0x000fe4000f8e00ff */
[----:B------:R-:W-:Y:S02]  /*5500*/  UIMAD.WIDE.U32 UR6, UR58, UR52, URZ ;  /* 0x000000343a0672a5 */ /* 0x000fe4000f8e00ff */
[----:B------:R-:W-:Y:S02]  /*5510*/  UISETP.NE.AND UP0, UPT, UR54, 0x1, UPT ;  /* 0x000000013600788c */ /* 0x000fe4000bf05270 */
[----:B------:R-:W-:Y:S02]  /*5520*/  UIMAD.WIDE.U32 UR8, UR37, UR55, URZ ;  /* 0x00000037250872a5 */ /* 0x000fe4000f8e00ff */
[----:B------:R-:W-:Y:S02]  /*5530*/  UIMAD.WIDE.U32 UR10, UR38, UR52, URZ ;  /* 0x00000034260a72a5 */ /* 0x000fe4000f8e00ff */
[----:B------:R-:W-:Y:S02]  /*5540*/  UISETP.NE.AND UP1, UPT, UR43, 0x1, UPT ;  /* 0x000000012b00788c */ /* 0x000fe4000bf25270 */
[----:B------:R-:W-:Y:S01]  /*5550*/  UISETP.NE.AND UP2, UPT, UR42, 0x1, UPT ;  /* 0x000000012a00788c */ /* 0x000fe2000bf45270 */
[----:B------:R-:W-:Y:S02]  /*5560*/  UMOV UR4, UR5 ;  /* 0x0000000500047c82 */ /* 0x000fe40008000000 */
[----:B--2---:R-:W-:Y:S03]  /*5570*/  USHF.R.U32.HI UR5, URZ, UR12, UR4 ;  /* 0x0000000cff057299 */ /* 0x004fe60008011604 */
[----:B------:R-:W-:Y:S02]  /*5580*/  UMOV UR4, UR7 ;  /* 0x0000000700047c82 */ /* 0x000fe40008000000 */
[----:B------:R-:W-:Y:S02]  /*5590*/  USHF.R.U32.HI UR7, URZ, UR53, UR4 ;  /* 0x00000035ff077299 */ /* 0x000fe40008011604 */
[----:B------:R-:W-:Y:S02]  /*55a0*/  USEL UR4, UR47, UR5, !UP0 ;  /* 0x000000052f047287 */ /* 0x000fe4000c000000 */
[----:B------:R-:W-:Y:S01]  /*55b0*/  USEL UR7, UR58, UR7, !UP1 ;  /* 0x000000073a077287 */ /* 0x000fe2000c800000 */
[----:B------:R-:W-:Y:S01]  /*55c0*/  UMOV UR5, UR9 ;  /* 0x0000000900057c82 */ /* 0x000fe20008000000 */
[----:B------:R-:W-:Y:S02]  /*55d0*/  UIMAD.WIDE.U32 UR8, UR4, UR40, URZ ;  /* 0x00000028040872a5 */ /* 0x000fe4000f8e00ff */
[----:B------:R-:W-:Y:S03]  /*55e0*/  USHF.R.U32.HI UR6, URZ, UR12, UR5 ;  /* 0x0000000cff067299 */ /* 0x000fe60008011605 */
[----:B------:R-:W-:Y:S01]  /*55f0*/  UMOV UR5, UR11 ;  /* 0x0000000b00057c82 */ /* 0x000fe20008000000 */
[----:B------:R-:W-:Y:S02]  /*5600*/  UIMAD.WIDE.U32 UR10, UR7, UR40, URZ ;  /* 0x00000028070a72a5 */ /* 0x000fe4000f8e00ff */
[----:B------:R-:W-:Y:S02]  /*5610*/  USHF.R.U32.HI UR12, URZ, UR53, UR5 ;  /* 0x00000035ff0c7299 */ /* 0x000fe40008011605 */
[----:B------:R-:W-:Y:S01]  /*5620*/  USEL UR6, UR37, UR6, !UP0 ;  /* 0x0000000625067287 */ /* 0x000fe2000c000000 */
[----:B------:R-:W-:Y:S02]  /*5630*/  UMOV UR5, UR9 ;  /* 0x0000000900057c82 */ /* 0x000fe40008000000 */
[----:B------:R-:W-:Y:S01]  /*5640*/  UMOV UR10, UR11 ;  /* 0x0000000b000a7c82 */ /* 0x000fe20008000000 */
[----:B------:R-:W-:Y:S02]  /*5650*/  @UP2 USHF.R.U32.HI UR4, URZ, UR41, UR5 ;  /* 0x00000029ff042299 */ /* 0x000fe40008011605 */
[----:B------:R-:W-:Y:S02]  /*5660*/  @UP2 USHF.R.U32.HI UR7, URZ, UR41, UR10 ;  /* 0x00000029ff072299 */ /* 0x000fe4000801160a */
[----:B------:R-:W-:Y:S02]  /*5670*/  UIMAD UR4, UR42, UR4, URZ ;  /* 0x000000042a0472a4 */ /* 0x000fe4000f8e02ff */
[----:B------:R-:W-:Y:S02]  /*5680*/  UIMAD.WIDE.U32 UR10, UR6, UR40, URZ ;  /* 0x00000028060a72a5 */ /* 0x000fe4000f8e00ff */
[----:B------:R-:W-:Y:S02]  /*5690*/  USEL UR5, UR38, UR12, !UP1 ;  /* 0x0000000c26057287 */ /* 0x000fe4000c800000 */
[----:B------:R-:W-:Y:S02]  /*56a0*/  UIMAD UR8, UR42, UR7, URZ ;  /* 0x000000072a0872a4 */ /* 0x000fe4000f8e02ff */
[----:B------:R-:W-:Y:S03]  /*56b0*/  UISETP.GE.AND UP0, UPT, UR6, UR4, UPT ;  /* 0x000000040600728c */ /* 0x000fe6000bf06270 */
[----:B------:R-:W-:Y:S01]  /*56c0*/  UMOV UR4, UR11 ;  /* 0x0000000b00047c82 */ /* 0x000fe20008000000 */
[----:B------:R-:W-:Y:S02]  /*56d0*/  UISETP.GE.OR UP0, UPT, UR5, UR8, UP0 ;  /* 0x000000080500728c */ /* 0x000fe40008706670 */
[----:B------:R-:W-:Y:S02]  /*56e0*/  USHF.R.U32.HI UR4, URZ, UR41, UR4 ;  /* 0x00000029ff047299 */ /* 0x000fe40008011604 */
[----:B------:R-:W-:Y:S02]  /*56f0*/  UIMAD.WIDE.U32 UR8, UR5, UR40, URZ ;  /* 0x00000028050872a5 */ /* 0x000fe4000f8e00ff */
[----:B------:R-:W-:Y:S02]  /*5700*/  USEL UR11, UR6, UR4, !UP2 ;  /* 0x00000004060b7287 */ /* 0x000fe4000d000000 */
[----:B------:R-:W-:Y:S02]  /*5710*/  UIADD3 UR8, UPT, UPT, -UR5, URZ, URZ ;  /* 0x000000ff05087290 */ /* 0x000fe4000fffe1ff */
[----:B------:R-:W-:Y:S01]  /*5720*/  UIADD3 UR10, UPT, UPT, -UR11, URZ, URZ ;  /* 0x000000ff0b0a7290 */ /* 0x000fe2000fffe1ff */
[----:B------:R-:W-:Y:S01]  /*5730*/  @!UP0 UMOV UR4, UR9 ;  /* 0x0000000900048c82 */ /* 0x000fe20008000000 */
[----:B------:R-:W-:Y:S02]  /*5740*/  UIADD3 UR9, UPT, UPT, -UR6, URZ, URZ ;  /* 0x000000ff06097290 */ /* 0x000fe4000fffe1ff */
[----:B------:R-:W-:Y:S02]  /*5750*/  @!UP0 USHF.R.U32.HI UR4, URZ, UR41, UR4 ;  /* 0x00000029ff048299 */ /* 0x000fe40008011604 */
[----:B------:R-:W-:Y:S02]  /*5760*/  UIMAD UR10, UR42, UR10, UR6 ;  /* 0x0000000a2a0a72a4 */ /* 0x000fe4000f8e0206 */
[----:B------:R-:W-:Y:S04]  /*5770*/  @!UP0 USEL UR4, UR5, UR4, !UP2 ;  /* 0x0000000405048287 */ /* 0x000fe8000d000000 */
[----:B------:R-:W-:Y:S02]  /*5780*/  @!UP0 UIMAD UR10, UR7, UR10, UR4 ;  /* 0x0000000a070a82a4 */ /* 0x000fe4000f8e0204 */
[----:B------:R-:W-:Y:S02]  /*5790*/  @!UP0 UIADD3 UR11, UPT, UPT, UR11, -UR4, URZ ;  /* 0x800000040b0b8290 */ /* 0x000fe4000fffe0ff */
[----:B------:R-:W-:Y:S02]  /*57a0*/  UIMAD UR7, UR43, UR8, UR38 ;  /* 0x000000082b0772a4 */ /* 0x000fe4000f8e0226 */
[----:B------:R-:W-:Y:S02]  /*57b0*/  @!UP0 UIMAD UR6, UR11, UR42, UR5 ;  /* 0x0000002a0b0682a4 */ /* 0x000fe4000f8e0205 */
[----:B------:R-:W-:Y:S01]  /*57c0*/  UIMAD UR4, UR54, UR9, UR37 ;  /* 0x00000009360472a4 */ /* 0x000fe2000f8e0225 */
[----:B------:R-:W-:Y:S02]  /*57d0*/  @!UP0 UMOV UR5, UR10 ;  /* 0x0000000a00058c82 */ /* 0x000fe40008000000 */
[----:B------:R-:W-:Y:S02]  /*57e0*/  UIMAD UR38, UR5, UR43, UR7 ;  /* 0x0000002b052672a4 */ /* 0x000fe4000f8e0207 */
[----:B------:R-:W-:Y:S11]  /*57f0*/  UIMAD UR37, UR6, UR54, UR4 ;  /* 0x00000036062572a4 */ /* 0x000ff6000f8e0204 */
[----:B------:R-:W-:Y:S01]  /*5800*/  @!UPT UIADD3 URZ, UPT, UPT, URZ, URZ, URZ ;  /* 0x000000fffffff290 */ /* 0x000fe2000fffe0ff */
.L_x_96:
[----:B------:R-:W-:Y:S01]  /*5810*/  UISETP.NE.AND UP0, UPT, UR39, 0x1, UPT ;  /* 0x000000012700788c */ /* 0x000fe2000bf05270 */
[----:B------:R-:W-:Y:S01]  /*5820*/  IADD3 R162, PT, PT, R162, 0x1, RZ ;  /* 0x00000001a2a27810 */ /* 0x000fe20007ffe0ff */
[----:B------:R-:W-:Y:S02]  /*5830*/  USHF.L.U32 UR50, UR16, 0x7, URZ ;  /* 0x0000000710327899 */ /* 0x000fe400080006ff */
[----:B------:R-:W-:Y:S07]  /*5840*/  USHF.L.U32 UR49, UR20, 0x7, URZ ;  /* 0x0000000714317899 */ /* 0x000fee00080006ff */
[----:B------:R-:W2:Y:S01]  /*5850*/  @!UP0 LDCU.128 UR12, c[0x0][0xb10] ;  /* 0x00016200ff0c87ac */ /* 0x000ea20008000c00 */
[----:B------:R-:W3:Y:S01]  /*5860*/  @!UP0 LDCU UR5, c[0x0][0xb0c] ;  /* 0x00016180ff0587ac */ /* 0x000ee20008000800 */
[----:B------:R-:W4:Y:S01]  /*5870*/  @!UP0 LDCU UR10, c[0x0][0xb20] ;  /* 0x00016400ff0a87ac */ /* 0x000f220008000800 */
[----:B--2---:R-:W-:Y:S02]  /*5880*/  UIMAD.WIDE.U32 UR8, UR38, UR12, URZ ;  /* 0x0000000c260872a5 */ /* 0x004fe4000f8e00ff */
[----:B------:R-:W-:Y:S02]  /*5890*/  UIMAD.WIDE.U32 UR6, UR37, UR15, URZ ;  /* 0x0000000f250672a5 */ /* 0x000fe4000f8e00ff */
[----:B------:R-:W-:Y:S03]  /*58a0*/  @!UP0 UISETP.NE.AND UP1, UPT, UR14, 0x1, UPT ;  /* 0x000000010e00888c */ /* 0x000fe6000bf25270 */
[----:B------:R-:W-:Y:S01]  /*58b0*/  @!UP0 UMOV UR4, UR9 ;  /* 0x0000000900048c82 */ /* 0x000fe20008000000 */
[----:B---3--:R-:W-:Y:S02]  /*58c0*/  @!UP0 UISETP.NE.AND UP2, UPT, UR5, 0x1, UPT ;  /* 0x000000010500888c */ /* 0x008fe4000bf45270 */
[----:B------:R-:W-:Y:S01]  /*58d0*/  @!UP0 USHF.R.U32.HI UR4, URZ, UR13, UR4 ;  /* 0x0000000dff048299 */ /* 0x000fe20008011604 */
[----:B------:R-:W-:Y:S02]  /*58e0*/  @!UP0 UMOV UR6, UR7 ;  /* 0x0000000700068c82 */ /* 0x000fe40008000000 */
[----:B----4-:R-:W-:Y:S02]  /*58f0*/  @!UP0 USHF.R.U32.HI UR6, URZ, UR10, UR6 ;  /* 0x0000000aff068299 */ /* 0x010fe40008011606 */
[----:B------:R-:W-:Y:S02]  /*5900*/  @!UP0 USEL UR7, UR38, UR4, !UP2 ;  /* 0x0000000426078287 */ /* 0x000fe4000d000000 */
[----:B------:R-:W-:Y:S04]  /*5910*/  @!UP0 USEL UR6, UR37, UR6, !UP1 ;  /* 0x0000000625068287 */ /* 0x000fe8000c800000 */
[----:B------:R-:W-:Y:S02]  /*5920*/  @!UP0 UIADD3 UR4, UPT, UPT, -UR7, UR6, URZ ;  /* 0x0000000607048290 */ /* 0x000fe4000fffe1ff */
[----:B------:R-:W-:Y:S02]  /*5930*/  @!UP0 UIADD3 UR6, UPT, UPT, UR7, -UR6, URZ ;  /* 0x8000000607068290 */ /* 0x000fe4000fffe0ff */
[----:B------:R-:W-:Y:S02]  /*5940*/  @!UP0 UIMAD UR38, UR4, UR5, UR38 ;  /* 0x00000005042682a4 */ /* 0x000fe4000f8e0226 */
[----:B------:R-:W-:Y:S02]  /*5950*/  @!UP0 UIMAD UR37, UR6, UR14, UR37 ;  /* 0x0000000e062582a4 */ /* 0x000fe4000f8e0225 */
[----:B------:R-:W-:Y:S09]  /*5960*/  ULOP3.LUT UP0, URZ, UR62, 0x1b0, URZ, 0xc0, !UPT ;  /* 0x000001b03eff7892 */ /* 0x000ff2000f80c0ff */
[----:B------:R-:W-:Y:S05]  /*5970*/  BRA.U !UP0, `(.L_x_97) ;  /* 0x0000000108407547 */ /* 0x000fea000b800000 */
[----:B------:R-:W2:Y:S01]  /*5980*/  LDCU.64 UR8, c[0x4][0x80] ;  /* 0x01001000ff0877ac */ /* 0x000ea20008000a00 */
[----:B------:R-:W-:Y:S01]  /*5990*/  MOV R3, 0x0 ;  /* 0x0000000000037802 */ /* 0x000fe20000000f00 */
[----:B------:R-:W-:Y:S02]  /*59a0*/  HFMA2 R12, -RZ, RZ, 0, 5.9604644775390625e-08 ;  /* 0x00000001ff0c7431 */ /* 0x000fe400000001ff */
[----:B------:R-:W-:Y:S02]  /*59b0*/  IMAD.MOV.U32 R8, RZ, RZ, 0x70 ;  /* 0x00000070ff087424 */ /* 0x000fe400078e00ff */
[----:B------:R-:W-:Y:S01]  /*59c0*/  IMAD.MOV.U32 R13, RZ, RZ, RZ ;  /* 0x000000ffff0d7224 */ /* 0x000fe200078e00ff */
[----:B------:R-:W3:Y:S01]  /*59d0*/  LDCU.64 UR6, c[0x4][0x88] ;  /* 0x01001100ff0677ac */ /* 0x000ee20008000a00 */
[----:B------:R-:W4:Y:S01]  /*59e0*/  LDC.64 R2, c[0x4][R3] ;  /* 0x0100000003027b82 */ /* 0x000f220000000a00 */
[----:B------:R-:W1:Y:S01]  /*59f0*/  LDCU.64 UR4, c[0x4][0x8] ;  /* 0x01000100ff0477ac */ /* 0x000e620008000a00 */
[----:B--2---:R-:W-:Y:S01]  /*5a00*/  MOV R5, UR9 ;  /* 0x0000000900057c02 */ /* 0x004fe20008000f00 */
[----:B------:R-:W-:Y:S01]  /*5a10*/  IMAD.U32 R4, RZ, RZ, UR8 ;  /* 0x00000008ff047e24 */ /* 0x000fe2000f8e00ff */
[----:B---3--:R-:W-:Y:S01]  /*5a20*/  MOV R7, UR7 ;  /* 0x0000000700077c02 */ /* 0x008fe20008000f00 */
[----:B------:R-:W-:Y:S01]  /*5a30*/  IMAD.U32 R6, RZ, RZ, UR6 ;  /* 0x00000006ff067e24 */ /* 0x000fe2000f8e00ff */
[----:B-1----:R-:W-:Y:S01]  /*5a40*/  MOV R11, UR5 ;  /* 0x00000005000b7c02 */ /* 0x002fe20008000f00 */
[----:B------:R-:W-:Y:S02]  /*5a50*/  IMAD.U32 R10, RZ, RZ, UR4 ;  /* 0x00000004ff0a7e24 */ /* 0x000fe4000f8e00ff */
[----:B------:R-:W-:Y:S07]  /*5a60*/  LEPC R20, `(.L_x_97) ;  /* 0x000000001014794e */ /* 0x000fee0000000000 */
[----:B----45:R-:W-:Y:S05]  /*5a70*/  CALL.ABS.NOINC R2 ;  /* 0x0000000002007343 */ /* 0x030fea0003c00000 */
.L_x_97:
[----:B------:R-:W-:Y:S01]  /*5a80*/  LOP3.LUT P0, RZ, R177, 0x1b0, RZ, 0xc0, !PT ;  /* 0x000001b0b1ff7812 */ /* 0x000fe2000780c0ff */
[----:B------:R-:W-:Y:S11]  /*5a90*/  BSSY.RECONVERGENT B6, `(.L_x_98) ;  /* 0x0000013000067945 */ /* 0x000ff60003800200 */
[----:B------:R-:W-:Y:S01]  /*5aa0*/  @!UPT UIADD3 URZ, UPT, UPT, URZ, URZ, URZ ;  /* 0x000000fffffff290 */ /* 0x000fe2000fffe0ff */
[----:B------:R-:W-:Y:S05]  /*5ab0*/  @!P0 BRA `(.L_x_99) ;  /* 0x0000000000408947 */ /* 0x000fea0003800000 */
        /* <DEDUP_REMOVED lines=16> */
.L_x_99:
[----:B------:R-:W-:Y:S05]  /*5bc0*/  BSYNC.RECONVERGENT B6 ;  /* 0x0000000000067941 */ /* 0x000fea0003800200 */
.L_x_98:
[----:B------:R-:W-:Y:S01]  /*5bd0*/  R2UR UR4, R161 ;  /* 0x00000000a10472ca */ /* 0x000fe200000e0000 */
[----:B------:R-:W-:Y:S01]  /*5be0*/  UISETP.NE.U32.AND UP0, UPT, UR60, URZ, UPT ;  /* 0x000000ff3c00728c */ /* 0x000fe2000bf05070 */
[----:B------:R-:W-:Y:S02]  /*5bf0*/  ISETP.NE.U32.AND P4, PT, R156, RZ, PT ;  /* 0x000000ff9c00720c */ /* 0x000fe40003f85070 */
[----:B------:R-:W-:Y:S01]  /*5c00*/  ISETP.NE.U32.AND P2, PT, RZ, UR56, PT ;  /* 0x00000038ff007c0c */ /* 0x000fe2000bf45070 */
[----:B------:R-:W-:Y:S01]  /*5c10*/  UISETP.NE.AND.EX UP1, UPT, UR61, URZ, UPT, UP0 ;  /* 0x000000ff3d00728c */ /* 0x000fe2000bf25300 */
[----:B------:R-:W-:Y:S01]  /*5c20*/  ISETP.NE.AND.EX P4, PT, R157, RZ, PT, P4 ;  /* 0x000000ff9d00720c */ /* 0x000fe20003f85340 */
[----:B------:R-:W-:Y:S01]  /*5c30*/  UPLOP3.LUT UP0, UPT, UPT, UPT, UPT, 0x40, 0x4 ;  /* 0x000000000004789c */ /* 0x000fe20003f0e870 */
[----:B------:R-:W-:Y:S05]  /*5c40*/  ISETP.NE.AND.EX P2, PT, RZ, UR57, PT, P2 ;  /* 0x00000039ff007c0c */ /* 0x000fea000bf45320 */
[----:B------:R-:W-:Y:S06]  /*5c50*/  UISETP.NE.AND UP2, UPT, UR4, URZ, UPT ;  /* 0x000000ff0400728c */ /* 0x000fec000bf45270 */
[----:B------:R-:W-:Y:S05]  /*5c60*/  PLOP3.LUT P1, PT, PT, PT, UP2, 0x80, 0x8 ;  /* 0x000000000008781c */ /* 0x000fea0003f2f028 */
[----:B------:R-:W-:Y:S06]  /*5c70*/  @UP2 UPLOP3.LUT UP0, UPT, UPT, UPT, UP1, 0x80, 0x8 ;  /* 0x000000000008289c */ /* 0x000fec0003f0f010 */
[----:B------:R-:W-:Y:S01]  /*5c80*/  PLOP3.LUT P0, PT, PT, PT, UP0, 0x80, 0x8 ;  /* 0x000000000008781c */ /* 0x000fe20003f0f008 */
[----:B------:R-:W-:Y:S01]  /*5c90*/  @!UPT UIADD3 URZ, UPT, UPT, URZ, URZ, URZ ;  /* 0x000000fffffff290 */ /* 0x000fe2000fffe0ff */
[----:B------:R-:W-:Y:S11]  /*5ca0*/  BRA.U !UP1, `(.L_x_100) ;  /* 0x00000001093c7547 */ /* 0x000ff6000b800000 */
[----:B------:R-:W-:Y:S01]  /*5cb0*/  UISETP.NE.U32.AND UP0, UPT, UR56, URZ, UPT ;  /* 0x000000ff3800728c */ /* 0x000fe2000bf05070 */
[----:B-1----:R-:W-:Y:S01]  /*5cc0*/  HFMA2 R0, -RZ, RZ, 0, 5.9604644775390625e-08 ;  /* 0x00000001ff007431 */ /* 0x002fe200000001ff */
[----:B------:R-:W1:Y:S01]  /*5cd0*/  LDCU.64 UR8, c[0x0][0x358] ;  /* 0x00006b00ff0877ac */ /* 0x000e620008000a00 */
[----:B------:R-:W-:Y:S01]  /*5ce0*/  IMAD.MOV.U32 R158, RZ, RZ, 0x1 ;  /* 0x00000001ff9e7424 */ /* 0x000fe200078e00ff */
[----:B------:R-:W-:Y:S06]  /*5cf0*/  UISETP.NE.AND.EX UP0, UPT, UR57, URZ, UPT, UP0 ;  /* 0x000000ff3900728c */ /* 0x000fec000bf05300 */
[----:B------:R-:W-:Y:S05]  /*5d00*/  PLOP3.LUT P3, PT, PT, PT, UP0, 0x80, 0x8 ;  /* 0x000000000008781c */ /* 0x000fea0003f6f008 */
[----:B------:R-:W2:Y:S01]  /*5d10*/  @UP0 LDCU.64 UR4, c[0x0][0x888] ;  /* 0x00011100ff0407ac */ /* 0x000ea20008000a00 */
[----:B------:R-:W-:Y:S07]  /*5d20*/  @UP0 UIMAD UR6, UR36, UR60, URZ ;  /* 0x0000003c240602a4 */ /* 0x000fee000f8e02ff */
[----:B------:R-:W-:Y:S01]  /*5d30*/  @!P3 PRMT R158, R0, 0x7610, R158 ;  /* 0x00007610009eb816 */ /* 0x000fe2000000009e */
[----:B--2---:R-:W-:Y:S06]  /*5d40*/  @UP0 UIMAD.WIDE UR4, UR6, 0x4, UR4 ;  /* 0x00000004060408a5 */ /* 0x004fec000f8e0204 */
[----:B------:R-:W-:Y:S01]  /*5d50*/  IMAD.U32 R2, RZ, RZ, UR4 ;  /* 0x00000004ff027e24 */ /* 0x000fe2000f8e00ff */
[----:B------:R-:W-:Y:S04]  /*5d60*/  MOV R3, UR5 ;  /* 0x0000000500037c02 */ /* 0x000fe80008000f00 */
[----:B------:R-:W2:Y:S01]  /*5d70*/  @!UP0 LDCU UR4, c[0x0][0x880] ;  /* 0x00011000ff0487ac */ /* 0x000ea20008000800 */
[----:B-1---5:R3:W5:Y:S02]  /*5d80*/  @P3 LDG.E R73, desc[UR8][R2.64] ;  /* 0x0000000802493981 */ /* 0x022764000c1e1900 */
[----:B--23--:R-:W-:Y:S02]  /*5d90*/  @!P3 IMAD.U32 R73, RZ, RZ, UR4 ;  /* 0x00000004ff49be24 */ /* 0x00cfe4000f8e00ff */
.L_x_100:
[----:B------:R-:W-:Y:S05]  /*5da0*/  @!P4 BRA `(.L_x_101) ;  /* 0x000000000024c947 */ /* 0x000fea0003800000 */
[----:B------:R-:W-:Y:S01]  /*5db0*/  ISETP.NE.U32.AND P3, PT, R138, RZ, PT ;  /* 0x000000ff8a00720c */ /* 0x000fe20003f65070 */
[----:B------:R-:W2:Y:S03]  /*5dc0*/  LDCU.64 UR4, c[0x0][0x358] ;  /* 0x00006b00ff0477ac */ /* 0x000ea60008000a00 */
[----:B------:R-:W-:Y:S11]  /*5dd0*/  ISETP.NE.AND.EX P3, PT, R139, RZ, PT, P3 ;  /* 0x000000ff8b00720c */ /* 0x000ff60003f65330 */
[----:B------:R-:W-:Y:S02]  /*5de0*/  @!UPT UIADD3 URZ, UPT, UPT, URZ, URZ, URZ ;  /* 0x000000fffffff290 */ /* 0x000fe4000fffe0ff */
[----:B------:R-:W3:Y:S01]  /*5df0*/  @P3 LDC.64 R2, c[0x0][0x8a8] ;  /* 0x00022a00ff023b82 */ /* 0x000ee20000000a00 */
[----:B-1----:R-:W-:Y:S04]  /*5e00*/  @P3 IMAD R0, R156, UR36, RZ ;  /* 0x000000249c003c24 */ /* 0x002fe8000f8e02ff */
[----:B---3--:R-:W-:Y:S05]  /*5e10*/  @P3 IMAD.WIDE R2, R0, 0x4, R2 ;  /* 0x0000000400023825 */ /* 0x008fea00078e0202 */
[----:B--2--5:R2:W5:Y:S02]  /*5e20*/  @P3 LDG.E R70, desc[UR4][R2.64] ;  /* 0x0000000402463981 */ /* 0x024564000c1e1900 */
[----:B--2---:R-:W3:Y:S02]  /*5e30*/  @!P3 LDC R70, c[0x0][0x8a0] ;  /* 0x00022800ff46bb82 */ /* 0x004ee40000000800 */
.L_x_101:
[----:B-----5:R-:W-:Y:S01]  /*5e40*/  FSETP.NEU.AND P4, PT, R73, RZ, PT ;  /* 0x000000ff4900720b */ /* 0x020fe20003f8d000 */
[----:B------:R-:W-:Y:S01]  /*5e50*/  BSSY B1, `(.L_x_102) ;  /* 0x0000047000017945 */ /* 0x000fe20003800000 */
[----:B------:R-:W-:Y:S01]  /*5e60*/  SEL R7, RZ, 0xffffffff, P2 ;  /* 0xffffffffff077807 */ /* 0x000fe20001000000 */
[----:B------:R-:W-:Y:S01]  /*5e70*/  IMAD.MOV.U32 R187, RZ, RZ, 0x1 ;  /* 0x00000001ffbb7424 */ /* 0x000fe200078e00ff */
[----:B------:R-:W-:Y:S01]  /*5e80*/  LOP3.LUT P3, RZ, R158, 0xff, RZ, 0xc0, !PT ;  /* 0x000000ff9eff7812 */ /* 0x000fe2000786c0ff */
[----:B------:R-:W-:Y:S01]  /*5e90*/  IMAD R71, R68, 0x80, R69 ;  /* 0x0000008044477824 */ /* 0x000fe200078e0245 */
[----:B-1----:R-:W-:Y:S02]  /*5ea0*/  @P1 SEL R0, RZ, 0xffffffff, P4 ;  /* 0xffffffffff001807 */ /* 0x002fe40002000000 */
[----:B------:R-:W-:Y:S02]  /*5eb0*/  CS2R R154, SRZ ;  /* 0x00000000009a7805 */ /* 0x000fe4000001ff00 */
[----:B------:R-:W-:Y:S02]  /*5ec0*/  LEA R3, R166, UR44, 0x3 ;  /* 0x0000002ca6037c11 */ /* 0x000fe4000f8e18ff */
[----:B------:R-:W-:Y:S02]  /*5ed0*/  CS2R R152, SRZ ;  /* 0x0000000000987805 */ /* 0x000fe4000001ff00 */
[----:B------:R-:W-:Y:S02]  /*5ee0*/  @P0 SEL R0, R7, R0, !P3 ;  /* 0x0000000007000207 */ /* 0x000fe40005800000 */
[----:B------:R-:W-:Y:S02]  /*5ef0*/  CS2R R150, SRZ ;  /* 0x0000000000967805 */ /* 0x000fe4000001ff00 */
[----:B------:R-:W-:Y:S02]  /*5f00*/  LEA R186, R68, UR44, 0x3 ;  /* 0x0000002c44ba7c11 */ /* 0x000fe4000f8e18ff */
[----:B------:R-:W-:Y:S02]  /*5f10*/  CS2R R148, SRZ ;  /* 0x0000000000947805 */ /* 0x000fe4000001ff00 */
[----:B------:R-:W-:Y:S02]  /*5f20*/  @P1 LOP3.LUT R0, R0, 0x1, RZ, 0xc0, !PT ;  /* 0x0000000100001812 */ /* 0x000fe400078ec0ff */
[----:B------:R-:W-:Y:S02]  /*5f30*/  CS2R R146, SRZ ;  /* 0x0000000000927805 */ /* 0x000fe4000001ff00 */
[----:B------:R-:W-:Y:S02]  /*5f40*/  SHF.L.U32 R5, R168, 0x1f, RZ ;  /* 0x0000001fa8057819 */ /* 0x000fe400000006ff */
[----:B------:R-:W-:Y:S02]  /*5f50*/  CS2R R144, SRZ ;  /* 0x0000000000907805 */ /* 0x000fe4000001ff00 */
[----:B------:R-:W-:Y:S02]  /*5f60*/  ISETP.NE.U32.OR P6, PT, R0, 0x1, !P1 ;  /* 0x000000010000780c */ /* 0x000fe40004fc5470 */
[----:B------:R-:W-:Y:S02]  /*5f70*/  CS2R R142, SRZ ;  /* 0x00000000008e7805 */ /* 0x000fe4000001ff00 */
[----:B------:R-:W-:Y:S02]  /*5f80*/  PLOP3.LUT P2, PT, PT, PT, UP1, 0x80, 0x8 ;  /* 0x000000000008781c */ /* 0x000fe40003f4f018 */
[----:B------:R-:W-:Y:S02]  /*5f90*/  CS2R R140, SRZ ;  /* 0x00000000008c7805 */ /* 0x000fe4000001ff00 */
[----:B------:R-:W-:Y:S02]  /*5fa0*/  SEL R0, RZ, 0xffffffff, P4 ;  /* 0xffffffffff007807 */ /* 0x000fe40002000000 */
[----:B------:R-:W-:Y:S03]  /*5fb0*/  P2R R172, PR, RZ, 0x40 ;  /* 0x00000040ffac7803 */ /* 0x000fe60000000000 */
[----:B------:R-:W-:Y:S04]  /*5fc0*/  @P6 SHF.L.U32 R2, R165, 0x1f, RZ ;  /* 0x0000001fa5026819 */ /* 0x000fe800000006ff */
[----:B------:R-:W-:Y:S01]  /*5fd0*/  @P2 SEL R0, R7, R0, !P3 ;  /* 0x0000000007002207 */ /* 0x000fe20005800000 */
[----:B------:R-:W1:Y:S03]  /*5fe0*/  @P6 SYNCS.PHASECHK.TRANS64.TRYWAIT P1, [R3+URZ+0xc0], R2 ;  /* 0x0000c002030065a7 */ /* 0x000e6600080211ff */
[----:B------:R-:W-:Y:S04]  /*5ff0*/  LOP3.LUT R0, R0, 0x1, RZ, 0xc0, !PT ;  /* 0x0000000100007812 */ /* 0x000fe800078ec0ff */
[----:B------:R-:W-:Y:S04]  /*6000*/  ISETP.NE.U32.AND P5, PT, R0, 0x1, PT ;  /* 0x000000010000780c */ /* 0x000fe80003fa5070 */
[----:B------:R-:W-:Y:S01]  /*6010*/  P2R R192, PR, RZ, 0x20 ;  /* 0x00000020ffc07803 */ /* 0x000fe20000000000 */
[----:B------:R2:W4:Y:S01]  /*6020*/  SYNCS.PHASECHK.TRANS64.TRYWAIT P0, [R186+URZ+0x110], R5 ;  /* 0x00011005ba0075a7 */ /* 0x00052200080011ff */
[----:B-1----:R-:W-:Y:S01]  /*6030*/  @P6 SEL R187, RZ, 0x1, !P1 ;  /* 0x00000001ffbb6807 */ /* 0x002fe20004800000 */
[----:B--2---:R-:W-:Y:S06]  /*6040*/  @!P6 BRA `(.L_x_103) ;  /* 0x00000000009ce947 */ /* 0x004fec0003800000 */
[----:B------:R-:W-:Y:S01]  /*6050*/  @P5 IMAD R7, R166, 0x2000, R171 ;  /* 0x00002000a6075824 */ /* 0x000fe200078e02ab */
[----:B------:R-:W-:Y:S01]  /*6060*/  ISETP.NE.AND P1, PT, R187, RZ, PT ;  /* 0x000000ffbb00720c */ /* 0x000fe20003f25270 */
[----:B------:R-:W-:Y:S01]  /*6070*/  BSSY B0, `(.L_x_104) ;  /* 0x0000010000007945 */ /* 0x000fe20003800000 */
[----:B------:R-:W-:Y:S01]  /*6080*/  CS2R R142, SRZ ;  /* 0x00000000008e7805 */ /* 0x000fe2000001ff00 */
[--C-:B------:R-:W-:Y:S01]  /*6090*/  @P5 IMAD R6, R176, -0x10, R7.reuse ;  /* 0xfffffff0b0065824 */ /* 0x100fe200078e0207 */
[----:B------:R-:W-:Y:S01]  /*60a0*/  CS2R R140, SRZ ;  /* 0x00000000008c7805 */ /* 0x000fe2000001ff00 */
[----:B------:R-:W-:Y:S01]  /*60b0*/  @P5 IMAD R4, R170, -0x10, R7 ;  /* 0xfffffff0aa045824 */ /* 0x000fe200078e0207 */
[----:B------:R-:W-:Y:S01]  /*60c0*/  CS2R R150, SRZ ;  /* 0x0000000000967805 */ /* 0x000fe2000001ff00 */
[----:B------:R-:W-:Y:S01]  /*60d0*/  @P5 IMAD R2, R169, 0x10, R6 ;  /* 0x00000010a9025824 */ /* 0x000fe200078e0206 */
[----:B------:R-:W-:Y:S02]  /*60e0*/  CS2R R148, SRZ ;  /* 0x0000000000947805 */ /* 0x000fe4000001ff00 */
[----:B------:R-:W-:Y:S02]  /*60f0*/  CS2R R146, SRZ ;  /* 0x0000000000927805 */ /* 0x000fe4000001ff00 */
[----:B------:R-:W-:Y:S02]  /*6100*/  CS2R R144, SRZ ;  /* 0x0000000000907805 */ /* 0x000fe4000001ff00 */
[----:B------:R-:W-:Y:S02]  /*6110*/  CS2R R154, SRZ ;  /* 0x00000000009a7805 */ /* 0x000fe4000001ff00 */
[----:B------:R-:W-:Y:S01]  /*6120*/  CS2R R152, SRZ ;  /* 0x0000000000987805 */ /* 0x000fe2000001ff00 */
[----:B------:R-:W-:Y:S06]  /*6130*/  @P1 BRA `(.L_x_105) ;  /* 0x00000000000c1947 */ /* 0x000fec0003800000 */
[----:B------:R-:W-:Y:S04]  /*6140*/  SHF.L.U32 R0, R165, 0x1f, RZ ;  /* 0x0000001fa5007819 */ /* 0x000fe800000006ff */
[----:B------:R-:W1:Y:S02]  /*6150*/  SYNCS.PHASECHK.TRANS64.TRYWAIT P1, [R3+URZ+0xc0], R0 ;  /* 0x0000c000030075a7 */ /* 0x000e6400080211ff */
[----:B-1----:R-:W-:Y:S05]  /*6160*/  @!P1 BRA `(.L_x_106) ;  /* 0x0000003400e89947 */ /* 0x002fea0003800000 */
.L_x_105:
[----:B------:R-:W-:Y:S05]  /*6170*/  BSYNC B0 ;  /* 0x0000000000007941 */ /* 0x000fea0003800000 */
.L_x_104:
[----:B------:R-:W-:Y:S01]  /*6180*/  ISETP.NE.AND P1, PT, R192, RZ, PT ;  /* 0x000000ffc000720c */ /* 0x000fe20003f25270 */
[----:B-1----:R-:W-:Y:S02]  /*6190*/  VIADD R3, R3, 0xd0 ;  /* 0x000000d003037836 */ /* 0x002fe40000000000 */
[----:B------:R-:W-:Y:S02]  /*61a0*/  IMAD.U32 R0, RZ, RZ, UR45 ;  /* 0x0000002dff007e24 */ /* 0x000fe4000f8e00ff */
[----:B------:R-:W-:Y:S03]  /*61b0*/  VIADD R166, R166, 0x1 ;  /* 0x00000001a6a67836 */ /* 0x000fe60000000000 */
[----:B------:R-:W-:Y:S05]  /*61c0*/  PRMT R0, R0, 0x654, R3 ;  /* 0x0000065400007816 */ /* 0x000fea0000000003 */
[----:B------:R1:W2:Y:S04]  /*61d0*/  @P1 LDS.128 R140, [R7] ;  /* 0x00000000078c1984 */ /* 0x0002a80000000c00 */
[----:B------:R1:W1:Y:S04]  /*61e0*/  @P1 LDS.128 R148, [R4+0x20] ;  /* 0x0000200004941984 */ /* 0x0002680000000c00 */
[----:B------:R1:W1:Y:S04]  /*61f0*/  @P1 LDS.128 R144, [R6+0x10] ;  /* 0x0000100006901984 */ /* 0x0002680000000c00 */
[----:B------:R1:W1:Y:S01]  /*6200*/  @P1 LDS.128 R152, [R2+0x10] ;  /* 0x0000100002981984 */ /* 0x0002620000000c00 */
[C---:B------:R-:W-:Y:S01]  /*6210*/  ISETP.NE.AND P1, PT, R166.reuse, 0x2, PT ;  /* 0x00000002a600780c */ /* 0x040fe20003f25270 */
[----:B------:R-:W-:Y:S01]  /*6220*/  @!PT LDS RZ, [RZ] ;  /* 0x00000000fffff984 */ /* 0x000fe20000000800 */
[----:B------:R-:W-:Y:S01]  /*6230*/  @!PT LDS RZ, [RZ] ;  /* 0x00000000fffff984 */ /* 0x000fe20000000800 */
[----:B------:R-:W-:Y:S01]  /*6240*/  @!PT LDS RZ, [RZ] ;  /* 0x00000000fffff984 */ /* 0x000fe20000000800 */
[----:B------:R-:W-:Y:S01]  /*6250*/  @!PT LDS RZ, [RZ] ;  /* 0x00000000fffff984 */ /* 0x000fe20000000800 */
[----:B------:R5:W-:Y:S06]  /*6260*/  MEMBAR.ALL.CTA ;  /* 0x0000000000007992 */ /* 0x000bec0000008000 */
[----:B-----5:R-:W5:Y:S01]  /*6270*/  FENCE.VIEW.ASYNC.S ;  /* 0x00000000000073c6 */ /* 0x020f620000000000 */
[----:B------:R-:W-:Y:S01]  /*6280*/  SEL R166, R166, RZ, P1 ;  /* 0x000000ffa6a67207 */ /* 0x000fe20000800000 */
[----:B-----5:R5:W-:Y:S02]  /*6290*/  SYNCS.ARRIVE.TRANS64.RED.A1T0 RZ, [R0+URZ], RZ ;  /* 0x000000ff00ff79a7 */ /* 0x020be400081004ff */
[----:B-----5:R-:W-:Y:S04]  /*62a0*/  SEL R0, RZ, 0x1, P1 ;  /* 0x00000001ff007807 */ /* 0x020fe80000800000 */
[----:B--2---:R-:W-:Y:S02]  /*62b0*/  LOP3.LUT R165, R165, R0, RZ, 0x3c, !PT ;  /* 0x00000000a5a57212 */ /* 0x004fe400078e3cff */
.L_x_103:
[----:B------:R-:W-:Y:S05]  /*62c0*/  BSYNC B1 ;  /* 0x0000000000017941 */ /* 0x000fea0003800000 */
.L_x_102:
[----:B------:R-:W-:Y:S04]  /*62d0*/  SHF.R.U32.HI R0, RZ, 0x15, R71 ;  /* 0x00000015ff007819 */ /* 0x000fe80000011647 */
[----:B------:R-:W-:Y:S01]  /*62e0*/  LOP3.LUT P1, RZ, R0, 0x3, R159, 0x48, !PT ;  /* 0x0000000300ff7812 */ /* 0x000fe2000782489f */
[----:B------:R-:W-:Y:S01]  /*62f0*/  @!UPT UIADD3 URZ, UPT, UPT, URZ, URZ, URZ ;  /* 0x000000fffffff290 */ /* 0x000fe2000fffe0ff */
[----:B----4-:R-:W-:Y:S11]  /*6300*/  @P0 BRA `(.L_x_107) ;  /* 0x0000000000080947 */ /* 0x010ff60003800000 */
[----:B------:R-:W2:Y:S02]  /*6310*/  SYNCS.PHASECHK.TRANS64.TRYWAIT P0, [R186+URZ+0x110], R5 ;  /* 0x00011005ba0075a7 */ /* 0x000ea400080011ff */
[----:B--2---:R-:W-:Y:S05]  /*6320*/  @!P0 BRA `(.L_x_108) ;  /* 0x00000034008c8947 */ /* 0x004fea0003800000 */
.L_x_107:
[----:B------:R-:W-:Y:S04]  /*6330*/  BSSY.RECONVERGENT B6, `(.L_x_109) ;  /* 0x0000012000067945 */ /* 0x000fe80003800200 */
[----:B------:R-:W-:Y:S05]  /*6340*/  @!P1 BRA `(.L_x_110) ;  /* 0x0000000000409947 */ /* 0x000fea0003800000 */
[----:B------:R-:W2:Y:S01]  /*6350*/  LDCU.64 UR8, c[0x4][0x70] ;  /* 0x01000e00ff0877ac */ /* 0x000ea20008000a00 */
[----:B------:R-:W-:Y:S01]  /*6360*/  MOV R3, 0x0 ;  /* 0x0000000000037802 */ /* 0x000fe20000000f00 */
[----:B------:R-:W-:Y:S02]  /*6370*/  HFMA2 R12, -RZ, RZ, 0, 5.9604644775390625e-08 ;  /* 0x00000001ff0c7431 */ /* 0x000fe400000001ff */
[----:B------:R-:W-:Y:S02]  /*6380*/  IMAD.MOV.U32 R8, RZ, RZ, 0x192 ;  /* 0x00000192ff087424 */ /* 0x000fe400078e00ff */
[----:B------:R-:W-:Y:S01]  /*6390*/  IMAD.MOV.U32 R13, RZ, RZ, RZ ;  /* 0x000000ffff0d7224 */ /* 0x000fe200078e00ff */
[----:B------:R-:W4:Y:S01]  /*63a0*/  LDCU.64 UR6, c[0x4][0x78] ;  /* 0x01000f00ff0677ac */ /* 0x000f220008000a00 */
[----:B-1----:R-:W1:Y:S01]  /*63b0*/  LDC.64 R2, c[0x4][R3] ;  /* 0x0100000003027b82 */ /* 0x002e620000000a00 */
[----:B------:R-:W5:Y:S01]  /*63c0*/  LDCU.64 UR4, c[0x4][0x10] ;  /* 0x01000200ff0477ac */ /* 0x000f620008000a00 */
[----:B--2---:R-:W-:Y:S01]  /*63d0*/  MOV R5, UR9 ;  /* 0x0000000900057c02 */ /* 0x004fe20008000f00 */
[----:B------:R-:W-:Y:S01]  /*63e0*/  IMAD.U32 R4, RZ, RZ, UR8 ;  /* 0x00000008ff047e24 */ /* 0x000fe2000f8e00ff */
[----:B----4-:R-:W-:Y:S01]  /*63f0*/  MOV R7, UR7 ;  /* 0x0000000700077c02 */ /* 0x010fe20008000f00 */
[----:B------:R-:W-:Y:S01]  /*6400*/  IMAD.U32 R6, RZ, RZ, UR6 ;  /* 0x00000006ff067e24 */ /* 0x000fe2000f8e00ff */
[----:B-----5:R-:W-:Y:S01]  /*6410*/  MOV R11, UR5 ;  /* 0x00000005000b7c02 */ /* 0x020fe20008000f00 */
[----:B------:R-:W-:Y:S02]  /*6420*/  IMAD.U32 R10, RZ, RZ, UR4 ;  /* 0x00000004ff0a7e24 */ /* 0x000fe4000f8e00ff */
[----:B------:R-:W-:Y:S07]  /*6430*/  LEPC R20, `(.L_x_110) ;  /* 0x000000001014794e */ /* 0x000fee0000000000 */
[----:B-1-3--:R-:W-:Y:S05]  /*6440*/  CALL.ABS.NOINC R2 ;  /* 0x0000000002007343 */ /* 0x00afea0003c00000 */
.L_x_110:
[----:B------:R-:W-:Y:S05]  /*6450*/  BSYNC.RECONVERGENT B6 ;  /* 0x0000000000067941 */ /* 0x000fea0003800200 */
.L_x_109:
[-C--:B------:R-:W-:Y:S01]  /*6460*/  F2FP.F16.E4M3.UNPACK_B R74, R140.reuse ;  /* 0x0000008cff4a723e */ /* 0x080fe200020006ff */
[----:B------:R-:W-:Y:S05]  /*6470*/  WARPSYNC.ALL ;  /* 0x0000000000007948 */ /* 0x000fea0003800000 */
[----:B------:R-:W-:Y:S01]  /*6480*/  R2UR UR4, R71 ;  /* 0x00000000470472ca */ /* 0x000fe200000e0000 */
[--C-:B------:R-:W-:Y:S01]  /*6490*/  HADD2.F32 R72, -RZ, R74.reuse.H0_H0 ;  /* 0x2000004aff487230 */ /* 0x100fe20000004100 */
[----:B------:R-:W-:Y:S01]  /*64a0*/  F2FP.F16.E4M3.UNPACK_B R76, R140.H1 ;  /* 0x0000008cff4c723e */ /* 0x000fe200030006ff */
[----:B------:R-:W-:Y:S01]  /*64b0*/  HADD2.F32 R75, -RZ, R74.H1_H1 ;  /* 0x3000004aff4b7230 */ /* 0x000fe20000004100 */
[-C--:B------:R-:W-:Y:S01]  /*64c0*/  F2FP.F16.E4M3.UNPACK_B R78, R141.reuse ;  /* 0x0000008dff4e723e */ /* 0x080fe200020006ff */
[----:B------:R-:W-:Y:S01]  /*64d0*/  BSSY.RECONVERGENT B0, `(.L_x_111) ;  /* 0x000011d000007945 */ /* 0x000fe20003800200 */
[----:B------:R-:W-:Y:S01]  /*64e0*/  F2FP.F16.E4M3.UNPACK_B R80, R141.H1 ;  /* 0x0000008dff50723e */ /* 0x000fe200030006ff */
[----:B------:R-:W-:Y:S01]  /*64f0*/  HADD2.F32 R74, -RZ, R76.H0_H0 ;  /* 0x2000004cff4a7230 */ /* 0x000fe20000004100 */
[-C--:B------:R-:W-:Y:S01]  /*6500*/  F2FP.F16.E4M3.UNPACK_B R82, R142.reuse ;  /* 0x0000008eff52723e */ /* 0x080fe200020006ff */
[--C-:B------:R-:W-:Y:S01]  /*6510*/  HADD2.F32 R77, -RZ, R78.reuse.H0_H0 ;  /* 0x2000004eff4d7230 */ /* 0x100fe20000004100 */
[----:B------:R-:W-:Y:S01]  /*6520*/  F2FP.F16.E4M3.UNPACK_B R84, R142.H1 ;  /* 0x0000008eff54723e */ /* 0x000fe200030006ff */
[----:B------:R-:W-:Y:S01]  /*6530*/  HADD2.F32 R78, -RZ, R78.H1_H1 ;  /* 0x3000004eff4e7230 */ /* 0x000fe20000004100 */
[-C--:B------:R-:W-:Y:S01]  /*6540*/  F2FP.F16.E4M3.UNPACK_B R86, R143.reuse ;  /* 0x0000008fff56723e */ /* 0x080fe200020006ff */
[----:B-12---:R-:W3:Y:S01]  /*6550*/  LDTM.x64 R4, tmem[UR4] ;  /* 0x00000004000479ee */ /* 0x006ee20008340000 */
[----:B------:R-:W-:Y:S01]  /*6560*/  F2FP.F16.E4M3.UNPACK_B R88, R143.H1 ;  /* 0x0000008fff58723e */ /* 0x000fe200030006ff */
[----:B------:R-:W-:Y:S01]  /*6570*/  HADD2.F32 R76, -RZ, R76.H1_H1 ;  /* 0x3000004cff4c7230 */ /* 0x000fe20000004100 */
[-C--:B------:R-:W-:Y:S01]  /*6580*/  F2FP.F16.E4M3.UNPACK_B R90, R144.reuse ;  /* 0x00000090ff5a723e */ /* 0x080fe200020006ff */
[----:B------:R-:W-:Y:S01]  /*6590*/  HADD2.F32 R79, -RZ, R80.H0_H0 ;  /* 0x20000050ff4f7230 */ /* 0x000fe20000004100 */
[----:B------:R-:W-:Y:S01]  /*65a0*/  F2FP.F16.E4M3.UNPACK_B R92, R144.H1 ;  /* 0x00000090ff5c723e */ /* 0x000fe200030006ff */
[--C-:B------:R-:W-:Y:S01]  /*65b0*/  HADD2.F32 R81, -RZ, R82.reuse.H0_H0 ;  /* 0x20000052ff517230 */ /* 0x100fe20000004100 */
[----:B------:R-:W-:Y:S01]  /*65c0*/  ISETP.NE.AND P6, PT, R172, RZ, PT ;  /* 0x000000ffac00720c */ /* 0x000fe20003fc5270 */
[----:B------:R-:W-:Y:S01]  /*65d0*/  HADD2.F32 R82, -RZ, R82.H1_H1 ;  /* 0x30000052ff527230 */ /* 0x000fe20000004100 */
[----:B------:R-:W-:Y:S01]  /*65e0*/  SHF.L.U32 R194, R164, 0x4, RZ ;  /* 0x00000004a4c27819 */ /* 0x000fe200000006ff */
[--C-:B------:R-:W-:Y:S01]  /*65f0*/  HADD2.F32 R85, -RZ, R86.reuse.H0_H0 ;  /* 0x20000056ff557230 */ /* 0x100fe20000004100 */
[----:B------:R-:W-:Y:S01]  /*6600*/  SHF.L.U32 R202, R163, 0x4, RZ ;  /* 0x00000004a3ca7819 */ /* 0x000fe200000006ff */
[----:B------:R-:W-:Y:S01]  /*6610*/  HADD2.F32 R86, -RZ, R86.H1_H1 ;  /* 0x30000056ff567230 */ /* 0x000fe20000004100 */
[C---:B------:R-:W-:Y:S01]  /*6620*/  IADD3 R179, PT, PT, R171.reuse, R194, RZ ;  /* 0x000000c2abb37210 */ /* 0x040fe20007ffe0ff */
[--C-:B------:R-:W-:Y:S01]  /*6630*/  HADD2.F32 R89, -RZ, R90.reuse.H0_H0 ;  /* 0x2000005aff597230 */ /* 0x100fe20000004100 */
[----:B------:R-:W-:Y:S01]  /*6640*/  IADD3 R185, PT, PT, R171, R202, RZ ;  /* 0x000000caabb97210 */ /* 0x000fe20007ffe0ff */
[----:B------:R-:W-:Y:S01]  /*6650*/  HADD2.F32 R90, -RZ, R90.H1_H1 ;  /* 0x3000005aff5a7230 */ /* 0x000fe20000004100 */
[----:B------:R-:W-:Y:S01]  /*6660*/  SHF.L.U32 R200, R169, 0x4, RZ ;  /* 0x00000004a9c87819 */ /* 0x000fe200000006ff */
[----:B------:R-:W-:Y:S01]  /*6670*/  HADD2.F32 R80, -RZ, R80.H1_H1 ;  /* 0x30000050ff507230 */ /* 0x000fe20000004100 */
[----:B------:R-:W-:Y:S01]  /*6680*/  F2FP.F16.E4M3.UNPACK_B R94, R145 ;  /* 0x00000091ff5e723e */ /* 0x000fe200020006ff */
[--C-:B------:R-:W-:Y:S01]  /*6690*/  HADD2.F32 R83, -RZ, R84.reuse.H0_H0 ;  /* 0x20000054ff537230 */ /* 0x100fe20000004100 */
[----:B------:R-:W-:Y:S01]  /*66a0*/  IADD3 R184, PT, PT, R200, R179, RZ ;  /* 0x000000b3c8b87210 */ /* 0x000fe20007ffe0ff */
[----:B------:R-:W-:Y:S01]  /*66b0*/  HADD2.F32 R84, -RZ, R84.H1_H1 ;  /* 0x30000054ff547230 */ /* 0x000fe20000004100 */
[----:B------:R-:W-:Y:S01]  /*66c0*/  F2FP.F16.E4M3.UNPACK_B R98, R146 ;  /* 0x00000092ff62723e */ /* 0x000fe200020006ff */
[C---:B---3--:R-:W-:Y:S01]  /*66d0*/  FMUL R0, R70.reuse, R4 ;  /* 0x0000000446007220 */ /* 0x048fe20000400000 */
[C---:B------:R-:W-:Y:S01]  /*66e0*/  FMUL R2, R70.reuse, R5 ;  /* 0x0000000546027220 */ /* 0x040fe20000400000 */
[C---:B------:R-:W-:Y:S01]  /*66f0*/  FMUL R4, R70.reuse, R8 ;  /* 0x0000000846047220 */ /* 0x040fe20000400000 */
[C---:B------:R-:W-:Y:S01]  /*6700*/  FMUL R5, R70.reuse, R9 ;  /* 0x0000000946057220 */ /* 0x040fe20000400000 */
[C---:B------:R-:W-:Y:S01]  /*6710*/  FFMA R0, R73.reuse, R72, R0 ;  /* 0x0000004849007223 */ /* 0x040fe20000000000 */
[C---:B------:R-:W-:Y:S01]  /*6720*/  FFMA R2, R73.reuse, R75, R2 ;  /* 0x0000004b49027223 */ /* 0x040fe20000000002 */
[C---:B------:R-:W-:Y:S01]  /*6730*/  FMUL R8, R70.reuse, R12 ;  /* 0x0000000c46087220 */ /* 0x040fe20000400000 */
[C---:B------:R-:W-:Y:S01]  /*6740*/  FMUL R9, R70.reuse, R13 ;  /* 0x0000000d46097220 */ /* 0x040fe20000400000 */
[C---:B------:R-:W-:Y:S01]  /*6750*/  FMUL R12, R70.reuse, R16 ;  /* 0x00000010460c7220 */ /* 0x040fe20000400000 */
[C---:B------:R-:W-:Y:S01]  /*6760*/  FMUL R13, R70.reuse, R17 ;  /* 0x00000011460d7220 */ /* 0x040fe20000400000 */
[C---:B------:R-:W-:Y:S01]  /*6770*/  FMUL R16, R70.reuse, R20 ;  /* 0x0000001446107220 */ /* 0x040fe20000400000 */
[C---:B------:R-:W-:Y:S01]  /*6780*/  FMUL R17, R70.reuse, R21 ;  /* 0x0000001546117220 */ /* 0x040fe20000400000 */
[--C-:B------:R-:W-:Y:S02]  /*6790*/  HADD2.F32 R93, -RZ, R94.reuse.H0_H0 ;  /* 0x2000005eff5d7230 */ /* 0x100fe40000004100 */
[C---:B------:R-:W-:Y:S01]  /*67a0*/  FMUL R20, R70.reuse, R24 ;  /* 0x0000001846147220 */ /* 0x040fe20000400000 */
[----:B------:R-:W-:Y:S02]  /*67b0*/  HADD2.F32 R94, -RZ, R94.H1_H1 ;  /* 0x3000005eff5e7230 */ /* 0x000fe40000004100 */
[C---:B------:R-:W-:Y:S01]  /*67c0*/  FMUL R21, R70.reuse, R25 ;  /* 0x0000001946157220 */ /* 0x040fe20000400000 */
[--C-:B------:R-:W-:Y:S02]  /*67d0*/  HADD2.F32 R97, -RZ, R98.reuse.H0_H0 ;  /* 0x20000062ff617230 */ /* 0x100fe40000004100 */
[C---:B------:R-:W-:Y:S01]  /*67e0*/  FMUL R24, R70.reuse, R28 ;  /* 0x0000001c46187220 */ /* 0x040fe20000400000 */
[----:B------:R-:W-:Y:S02]  /*67f0*/  HADD2.F32 R98, -RZ, R98.H1_H1 ;  /* 0x30000062ff627230 */ /* 0x000fe40000004100 */
[C---:B------:R-:W-:Y:S01]  /*6800*/  FMUL R25, R70.reuse, R29 ;  /* 0x0000001d46197220 */ /* 0x040fe20000400000 */
[C---:B------:R-:W-:Y:S01]  /*6810*/  FMUL R28, R70.reuse, R32 ;  /* 0x00000020461c7220 */ /* 0x040fe20000400000 */
[C---:B------:R-:W-:Y:S01]  /*6820*/  FMUL R29, R70.reuse, R33 ;  /* 0x00000021461d7220 */ /* 0x040fe20000400000 */
[C---:B------:R-:W-:Y:S01]  /*6830*/  FMUL R32, R70.reuse, R36 ;  /* 0x0000002446207220 */ /* 0x040fe20000400000 */
[----:B------:R-:W-:Y:S01]  /*6840*/  F2FP.F16.E4M3.UNPACK_B R96, R145.H1 ;  /* 0x00000091ff60723e */ /* 0x000fe200030006ff */
[C---:B------:R-:W-:Y:S01]  /*6850*/  FMUL R33, R70.reuse, R37 ;  /* 0x0000002546217220 */ /* 0x040fe20000400000 */
[C---:B------:R-:W-:Y:S01]  /*6860*/  FMUL R36, R70.reuse, R40 ;  /* 0x0000002846247220 */ /* 0x040fe20000400000 */
[----:B------:R-:W-:Y:S01]  /*6870*/  F2FP.F16.E4M3.UNPACK_B R100, R146.H1 ;  /* 0x00000092ff64723e */ /* 0x000fe200030006ff */
[C---:B------:R-:W-:Y:S01]  /*6880*/  FMUL R37, R70.reuse, R41 ;  /* 0x0000002946257220 */ /* 0x040fe20000400000 */
[C---:B------:R-:W-:Y:S01]  /*6890*/  FMUL R40, R70.reuse, R44 ;  /* 0x0000002c46287220 */ /* 0x040fe20000400000 */
[----:B------:R-:W-:Y:S01]  /*68a0*/  F2FP.F16.E4M3.UNPACK_B R102, R147 ;  /* 0x00000093ff66723e */ /* 0x000fe200020006ff */
[C---:B------:R-:W-:Y:S01]  /*68b0*/  FMUL R41, R70.reuse, R45 ;  /* 0x0000002d46297220 */ /* 0x040fe20000400000 */
[C---:B------:R-:W-:Y:S01]  /*68c0*/  FMUL R44, R70.reuse, R48 ;  /* 0x00000030462c7220 */ /* 0x040fe20000400000 */
[----:B------:R-:W-:Y:S01]  /*68d0*/  F2FP.F16.E4M3.UNPACK_B R104, R147.H1 ;  /* 0x00000093ff68723e */ /* 0x000fe200030006ff */
[C---:B------:R-:W-:Y:S01]  /*68e0*/  FMUL R45, R70.reuse, R49 ;  /* 0x00000031462d7220 */ /* 0x040fe20000400000 */
[--C-:B------:R-:W-:Y:S02]  /*68f0*/  HADD2.F32 R101, -RZ, R102.reuse.H0_H0 ;  /* 0x20000066ff657230 */ /* 0x100fe40000004100 */
[C---:B------:R-:W-:Y:S01]  /*6900*/  FMUL R48, R70.reuse, R52 ;  /* 0x0000003446307220 */ /* 0x040fe20000400000 */
[----:B------:R-:W-:Y:S01]  /*6910*/  F2FP.F16.E4M3.UNPACK_B R106, R148 ;  /* 0x00000094ff6a723e */ /* 0x000fe200020006ff */
[----:B------:R-:W-:Y:S02]  /*6920*/  HADD2.F32 R102, -RZ, R102.H1_H1 ;  /* 0x30000066ff667230 */ /* 0x000fe40000004100 */
[C---:B------:R-:W-:Y:S01]  /*6930*/  FMUL R49, R70.reuse, R53 ;  /* 0x0000003546317220 */ /* 0x040fe20000400000 */
[C---:B------:R-:W-:Y:S01]  /*6940*/  FMUL R52, R70.reuse, R56 ;  /* 0x0000003846347220 */ /* 0x040fe20000400000 */
[----:B------:R-:W-:Y:S01]  /*6950*/  F2FP.F16.E4M3.UNPACK_B R108, R148.H1 ;  /* 0x00000094ff6c723e */ /* 0x000fe200030006ff */
[--C-:B------:R-:W-:Y:S02]  /*6960*/  HADD2.F32 R105, -RZ, R106.reuse.H0_H0 ;  /* 0x2000006aff697230 */ /* 0x100fe40000004100 */
[C---:B------:R-:W-:Y:S01]  /*6970*/  FMUL R53, R70.reuse, R57 ;  /* 0x0000003946357220 */ /* 0x040fe20000400000 */
[----:B------:R-:W-:Y:S02]  /*6980*/  HADD2.F32 R106, -RZ, R106.H1_H1 ;  /* 0x3000006aff6a7230 */ /* 0x000fe40000004100 */
        /* <DEDUP_REMOVED lines=11> */
[C---:B------:R-:W-:Y:S01]  /*6a40*/  FFMA R3, R73.reuse, R74, R3 ;  /* 0x0000004a49037223 */ /* 0x040fe20000000003 */
[----:B------:R-:W-:Y:S01]  /*6a50*/  F2FP.F16.E4M3.UNPACK_B R116, R150.H1 ;  /* 0x00000096ff74723e */ /* 0x000fe200030006ff */
[--C-:B------:R-:W-:Y:S02]  /*6a60*/  HADD2.F32 R113, -RZ, R114.reuse.H0_H0 ;  /* 0x20000072ff717230 */ /* 0x100fe40000004100 */
[C---:B------:R-:W-:Y:S01]  /*6a70*/  FFMA R7, R73.reuse, R76, R7 ;  /* 0x0000004c49077223 */ /* 0x040fe20000000007 */
[C---:B------:R-:W-:Y:S01]  /*6a80*/  FFMA R4, R73.reuse, R77, R4 ;  /* 0x0000004d49047223 */ /* 0x040fe20000000004 */
[----:B------:R-:W-:Y:S01]  /*6a90*/  F2FP.F16.E4M3.UNPACK_B R118, R151 ;  /* 0x00000097ff76723e */ /* 0x000fe200020006ff */
[----:B------:R-:W-:Y:S01]  /*6aa0*/  FFMA R5, R73, R78, R5 ;  /* 0x0000004e49057223 */ /* 0x000fe20000000005 */
[----:B------:R-:W-:Y:S01]  /*6ab0*/  HADD2.F32 R114, -RZ, R114.H1_H1 ;  /* 0x30000072ff727230 */ /* 0x000fe20000004100 */
[----:B------:R-:W-:Y:S01]  /*6ac0*/  F2FP.SATFINITE.E4M3.F32.PACK_AB_MERGE_C R173, R7, R3, RZ ;  /* 0x0000000307ad723e */ /* 0x000fe200048070ff */
[C---:B------:R-:W-:Y:S01]  /*6ad0*/  FMUL R6, R70.reuse, R10 ;  /* 0x0000000a46067220 */ /* 0x040fe20000400000 */
[--C-:B------:R-:W-:Y:S02]  /*6ae0*/  HADD2.F32 R117, -RZ, R118.reuse.H0_H0 ;  /* 0x20000076ff757230 */ /* 0x100fe40000004100 */
[----:B------:R-:W-:Y:S01]  /*6af0*/  FMUL R11, R70, R11 ;  /* 0x0000000b460b7220 */ /* 0x000fe20000400000 */
[----:B------:R-:W-:Y:S01]  /*6b00*/  F2FP.SATFINITE.E4M3.F32.PACK_AB_MERGE_C R172, R2, R0, R173 ;  /* 0x0000000002ac723e */ /* 0x000fe200048070ad */
[C---:B------:R-:W-:Y:S01]  /*6b10*/  FFMA R6, R73.reuse, R79, R6 ;  /* 0x0000004f49067223 */ /* 0x040fe20000000006 */
[----:B------:R-:W-:Y:S02]  /*6b20*/  HADD2.F32 R118, -RZ, R118.H1_H1 ;  /* 0x30000076ff767230 */ /* 0x000fe40000004100 */
[C---:B------:R-:W-:Y:S01]  /*6b30*/  FFMA R11, R73.reuse, R80, R11 ;  /* 0x00000050490b7223 */ /* 0x040fe2000000000b */
[C---:B------:R-:W-:Y:S01]  /*6b40*/  FFMA R8, R73.reuse, R81, R8 ;  /* 0x0000005149087223 */ /* 0x040fe20000000008 */
[----:B------:R-:W-:Y:S01]  /*6b50*/  F2FP.F16.E4M3.UNPACK_B R120, R151.H1 ;  /* 0x00000097ff78723e */ /* 0x000fe200030006ff */
[----:B------:R-:W-:Y:S01]  /*6b60*/  FFMA R9, R73, R82, R9 ;  /* 0x0000005249097223 */ /* 0x000fe20000000009 */
[C---:B------:R-:W-:Y:S01]  /*6b70*/  FMUL R10, R70.reuse, R14 ;  /* 0x0000000e460a7220 */ /* 0x040fe20000400000 */
[----:B------:R-:W-:Y:S01]  /*6b80*/  F2FP.F16.E4M3.UNPACK_B R122, R152 ;  /* 0x00000098ff7a723e */ /* 0x000fe200020006ff */
[C---:B------:R-:W-:Y:S01]  /*6b90*/  FMUL R15, R70.reuse, R15 ;  /* 0x0000000f460f7220 */ /* 0x040fe20000400000 */
[----:B------:R-:W-:Y:S01]  /*6ba0*/  HADD2.F32 R87, -RZ, R88.H0_H0 ;  /* 0x20000058ff577230 */ /* 0x000fe20000004100 */
[----:B------:R-:W-:Y:S01]  /*6bb0*/  F2FP.SATFINITE.E4M3.F32.PACK_AB_MERGE_C R174, R11, R6, RZ ;  /* 0x000000060bae723e */ /* 0x000fe200048070ff */
[C---:B------:R-:W-:Y:S01]  /*6bc0*/  FFMA R10, R73.reuse, R83, R10 ;  /* 0x00000053490a7223 */ /* 0x040fe2000000000a */
[C---:B------:R-:W-:Y:S01]  /*6bd0*/  FFMA R15, R73.reuse, R84, R15 ;  /* 0x00000054490f7223 */ /* 0x040fe2000000000f */
[C---:B------:R-:W-:Y:S01]  /*6be0*/  FFMA R12, R73.reuse, R85, R12 ;  /* 0x00000055490c7223 */ /* 0x040fe2000000000c */
[----:B------:R-:W-:Y:S01]  /*6bf0*/  F2FP.F16.E4M3.UNPACK_B R124, R152.H1 ;  /* 0x00000098ff7c723e */ /* 0x000fe200030006ff */
[----:B------:R-:W-:Y:S01]  /*6c00*/  FFMA R13, R73, R86, R13 ;  /* 0x00000056490d7223 */ /* 0x000fe2000000000d */
[----:B------:R-:W-:Y:S01]  /*6c10*/  F2FP.SATFINITE.E4M3.F32.PACK_AB_MERGE_C R173, R5, R4, R174 ;  /* 0x0000000405ad723e */ /* 0x000fe200048070ae */
[--C-:B------:R-:W-:Y:S01]  /*6c20*/  HADD2.F32 R121, -RZ, R122.reuse.H0_H0 ;  /* 0x2000007aff797230 */ /* 0x100fe20000004100 */
[----:B------:R-:W-:Y:S01]  /*6c30*/  F2FP.SATFINITE.E4M3.F32.PACK_AB_MERGE_C R174, R15, R10, RZ ;  /* 0x0000000a0fae723e */ /* 0x000fe200048070ff */
[----:B------:R-:W-:Y:S02]  /*6c40*/  HADD2.F32 R122, -RZ, R122.H1_H1 ;  /* 0x3000007aff7a7230 */ /* 0x000fe40000004100 */
[C---:B------:R-:W-:Y:S01]  /*6c50*/  FMUL R14, R70.reuse, R18 ;  /* 0x00000012460e7220 */ /* 0x040fe20000400000 */
[----:B------:R-:W-:Y:S01]  /*6c60*/  HADD2.F32 R88, -RZ, R88.H1_H1 ;  /* 0x30000058ff587230 */ /* 0x000fe20000004100 */
[----:B------:R-:W-:Y:S01]  /*6c70*/  F2FP.SATFINITE.E4M3.F32.PACK_AB_MERGE_C R174, R9, R8, R174 ;  /* 0x0000000809ae723e */ /* 0x000fe200048070ae */
[C---:B------:R-:W-:Y:S01]  /*6c80*/  FMUL R19, R70.reuse, R19 ;  /* 0x0000001346137220 */ /* 0x040fe20000400000 */
[--C-:B------:R-:W-:Y:S02]  /*6c90*/  HADD2.F32 R91, -RZ, R92.reuse.H0_H0 ;  /* 0x2000005cff5b7230 */ /* 0x100fe40000004100 */
[C---:B------:R-:W-:Y:S01]  /*6ca0*/  FFMA R14, R73.reuse, R87, R14 ;  /* 0x00000057490e7223 */ /* 0x040fe2000000000e */
[----:B------:R-:W-:Y:S02]  /*6cb0*/  HADD2.F32 R92, -RZ, R92.H1_H1 ;  /* 0x3000005cff5c7230 */ /* 0x000fe40000004100 */
[C---:B------:R-:W-:Y:S01]  /*6cc0*/  FFMA R19, R73.reuse, R88, R19 ;  /* 0x0000005849137223 */ /* 0x040fe20000000013 */
[C---:B------:R-:W-:Y:S01]  /*6cd0*/  FFMA R16, R73.reuse, R89, R16 ;  /* 0x0000005949107223 */ /* 0x040fe20000000010 */
        /* <DEDUP_REMOVED lines=17> */
[----:B------:R1:W-:Y:S01]  /*6df0*/  STS.128 [R137+UR44+0x4200], R172 ;  /* 0x004200ac89007988 */ /* 0x0003e20008000c2c */
[----:B------:R-:W-:Y:S01]  /*6e00*/  F2FP.SATFINITE.E4M3.F32.PACK_AB_MERGE_C R180, R17, R16, R180 ;  /* 0x0000001011b4723e */ /* 0x000fe200048070b4 */
[C---:B------:R-:W-:Y:S01]  /*6e10*/  FFMA R22, R73.reuse, R95, R22 ;  /* 0x0000005f49167223 */ /* 0x040fe20000000016 */
[C---:B------:R-:W-:Y:S01]  /*6e20*/  FMUL R27, R70.reuse, R27 ;  /* 0x0000001b461b7220 */ /* 0x040fe20000400000 */
[--C-:B------:R-:W-:Y:S02]  /*6e30*/  HADD2.F32 R99, -RZ, R100.reuse.H0_H0 ;  /* 0x20000064ff637230 */ /* 0x100fe40000004100 */
[C---:B------:R-:W-:Y:S01]  /*6e40*/  FMUL R26, R70.reuse, R30 ;  /* 0x0000001e461a7220 */ /* 0x040fe20000400000 */
[----:B------:R-:W-:Y:S02]  /*6e50*/  HADD2.F32 R100, -RZ, R100.H1_H1 ;  /* 0x30000064ff647230 */ /* 0x000fe40000004100 */
[C---:B------:R-:W-:Y:S01]  /*6e60*/  FFMA R27, R73.reuse, R96, R27 ;  /* 0x00000060491b7223 */ /* 0x040fe2000000001b */
[C---:B------:R-:W-:Y:S01]  /*6e70*/  FFMA R24, R73.reuse, R97, R24 ;  /* 0x0000006149187223 */ /* 0x040fe20000000018 */
[C---:B------:R-:W-:Y:S01]  /*6e80*/  FFMA R25, R73.reuse, R98, R25 ;  /* 0x0000006249197223 */ /* 0x040fe20000000019 */
[----:B------:R-:W-:Y:S01]  /*6e90*/  F2FP.F16.E4M3.UNPACK_B R130, R154 ;  /* 0x0000009aff82723e */ /* 0x000fe200020006ff */
[----:B------:R-:W-:Y:S01]  /*6ea0*/  FFMA R26, R73, R99, R26 ;  /* 0x00000063491a7223 */ /* 0x000fe2000000001a */
[----:B------:R-:W-:Y:S01]  /*6eb0*/  F2FP.SATFINITE.E4M3.F32.PACK_AB_MERGE_C R181, R27, R22, RZ ;  /* 0x000000161bb5723e */ /* 0x000fe200048070ff */
[C---:B------:R-:W-:Y:S01]  /*6ec0*/  FMUL R31, R70.reuse, R31 ;  /* 0x0000001f461f7220 */ /* 0x040fe20000400000 */
[--C-:B------:R-:W-:Y:S02]  /*6ed0*/  HADD2.F32 R103, -RZ, R104.reuse.H0_H0 ;  /* 0x20000068ff677230 */ /* 0x100fe40000004100 */
[C---:B------:R-:W-:Y:S01]  /*6ee0*/  FMUL R30, R70.reuse, R34 ;  /* 0x00000022461e7220 */ /* 0x040fe20000400000 */
[----:B------:R-:W-:Y:S01]  /*6ef0*/  HADD2.F32 R104, -RZ, R104.H1_H1 ;  /* 0x30000068ff687230 */ /* 0x000fe20000004100 */
[----:B------:R-:W-:Y:S01]  /*6f00*/  F2FP.SATFINITE.E4M3.F32.PACK_AB_MERGE_C R181, R21, R20, R181 ;  /* 0x0000001415b5723e */ /* 0x000fe200048070b5 */
[C---:B------:R-:W-:Y:S01]  /*6f10*/  FFMA R31, R73.reuse, R100, R31 ;  /* 0x00000064491f7223 */ /* 0x040fe2000000001f */
[C---:B------:R-:W-:Y:S01]  /*6f20*/  FFMA R28, R73.reuse, R101, R28 ;  /* 0x00000065491c7223 */ /* 0x040fe2000000001c */
[C---:B------:R-:W-:Y:S01]  /*6f30*/  FFMA R29, R73.reuse, R102, R29 ;  /* 0x00000066491d7223 */ /* 0x040fe2000000001d */
[----:B------:R-:W-:Y:S01]  /*6f40*/  F2FP.F16.E4M3.UNPACK_B R132, R154.H1 ;  /* 0x0000009aff84723e */ /* 0x000fe200030006ff */
[----:B------:R-:W-:Y:S01]  /*6f50*/  FFMA R30, R73, R103, R30 ;  /* 0x00000067491e7223 */ /* 0x000fe2000000001e */
[----:B------:R-:W-:Y:S01]  /*6f60*/  F2FP.SATFINITE.E4M3.F32.PACK_AB_MERGE_C R182, R31, R26, RZ ;  /* 0x0000001a1fb6723e */ /* 0x000fe200048070ff */
[----:B------:R-:W-:Y:S02]  /*6f70*/  HADD2.F32 R129, -RZ, R130.H0_H0 ;  /* 0x20000082ff817230 */ /* 0x000fe40000004100 */
[C---:B------:R-:W-:Y:S01]  /*6f80*/  FMUL R35, R70.reuse, R35 ;  /* 0x0000002346237220 */ /* 0x040fe20000400000 */
[----:B------:R-:W-:Y:S01]  /*6f90*/  HADD2.F32 R107, -RZ, R108.H0_H0 ;  /* 0x2000006cff6b7230 */ /* 0x000fe20000004100 */
[----:B------:R-:W-:Y:S01]  /*6fa0*/  F2FP.SATFINITE.E4M3.F32.PACK_AB_MERGE_C R182, R25, R24, R182 ;  /* 0x0000001819b6723e */ /* 0x000fe200048070b6 */
[----:B------:R-:W-:Y:S02]  /*6fb0*/  HADD2.F32 R130, -RZ, R130.H1_H1 ;  /* 0x30000082ff827230 */ /* 0x000fe40000004100 */
[C---:B------:R-:W-:Y:S01]  /*6fc0*/  FFMA R35, R73.reuse, R104, R35 ;  /* 0x0000006849237223 */ /* 0x040fe20000000023 */
[C---:B------:R-:W-:Y:S01]  /*6fd0*/  FFMA R32, R73.reuse, R105, R32 ;  /* 0x0000006949207223 */ /* 0x040fe20000000020 */
[----:B------:R-:W-:Y:S01]  /*6fe0*/  FFMA R33, R73, R106, R33 ;  /* 0x0000006a49217223 */ /* 0x000fe20000000021 */
[----:B------:R-:W-:Y:S02]  /*6ff0*/  HADD2.F32 R108, -RZ, R108.H1_H1 ;  /* 0x3000006cff6c7230 */ /* 0x000fe40000004100 */
        /* <DEDUP_REMOVED lines=16> */
[----:B------:R1:W-:Y:S01]  /*7100*/  STS.128 [R179+0x4010], R180 ;  /* 0x004010b4b3007388 */ /* 0x0003e20000000c00 */
[----:B------:R-:W-:Y:S01]  /*7110*/  F2FP.SATFINITE.E4M3.F32.PACK_AB_MERGE_C R188, R33, R32, R188 ;  /* 0x0000002021bc723e */ /* 0x000fe200048070bc */
[C---:B------:R-:W-:Y:S01]  /*7120*/  FFMA R38, R73.reuse, R111, R38 ;  /* 0x0000006f49267223 */ /* 0x040fe20000000026 */
[C---:B------:R-:W-:Y:S01]  /*7130*/  FMUL R43, R70.reuse, R43 ;  /* 0x0000002b462b7220 */ /* 0x040fe20000400000 */
[--C-:B------:R-:W-:Y:S02]  /*7140*/  HADD2.F32 R115, -RZ, R116.reuse.H0_H0 ;  /* 0x20000074ff737230 */ /* 0x100fe40000004100 */
[----:B------:R-:W-:Y:S01]  /*7150*/  FMUL R42, R70, R46 ;  /* 0x0000002e462a7220 */ /* 0x000fe20000400000 */
[----:B------:R-:W-:Y:S02]  /*7160*/  HADD2.F32 R116, -RZ, R116.H1_H1 ;  /* 0x30000074ff747230 */ /* 0x000fe40000004100 */
[C---:B------:R-:W-:Y:S01]  /*7170*/  FFMA R43, R73.reuse, R112, R43 ;  /* 0x00000070492b7223 */ /* 0x040fe2000000002b */
[C---:B------:R-:W-:Y:S01]  /*7180*/  FFMA R40, R73.reuse, R113, R40 ;  /* 0x0000007149287223 */ /* 0x040fe20000000028 */
[C---:B------:R-:W-:Y:S01]  /*7190*/  FFMA R41, R73.reuse, R114, R41 ;  /* 0x0000007249297223 */ /* 0x040fe20000000029 */
[----:B------:R-:W-:Y:S01]  /*71a0*/  ISETP.NE.AND P0, PT, R178, RZ, PT ;  /* 0x000000ffb200720c */ /* 0x000fe20003f05270 */
        /* <DEDUP_REMOVED lines=10> */
[C---:B------:R-:W-:Y:S01]  /*7250*/  FMUL R51, R70.reuse, R51 ;  /* 0x0000003346337220 */ /* 0x040fe20000400000 */
[--C-:B------:R-:W-:Y:S02]  /*7260*/  HADD2.F32 R123, -RZ, R124.reuse.H0_H0 ;  /* 0x2000007cff7b7230 */ /* 0x100fe40000004100 */
[C---:B------:R-:W-:Y:S01]  /*7270*/  FFMA R46, R73.reuse, R119, R46 ;  /* 0x00000077492e7223 */ /* 0x040fe2000000002e */
[----:B------:R-:W-:Y:S02]  /*7280*/  HADD2.F32 R124, -RZ, R124.H1_H1 ;  /* 0x3000007cff7c7230 */ /* 0x000fe40000004100 */
[C---:B------:R-:W-:Y:S01]  /*7290*/  FMUL R50, R70.reuse, R54 ;  /* 0x0000003646327220 */ /* 0x040fe20000400000 */
[C---:B------:R-:W-:Y:S01]  /*72a0*/  FFMA R51, R73.reuse, R120, R51 ;  /* 0x0000007849337223 */ /* 0x040fe20000000033 */
[C---:B------:R-:W-:Y:S01]  /*72b0*/  FMUL R55, R70.reuse, R55 ;  /* 0x0000003746377220 */ /* 0x040fe20000400000 */
[C---:B------:R-:W-:Y:S01]  /*72c0*/  FFMA R48, R73.reuse, R121, R48 ;  /* 0x0000007949307223 */ /* 0x040fe20000000030 */
[C---:B------:R-:W-:Y:S01]  /*72d0*/  FFMA R49, R73.reuse, R122, R49 ;  /* 0x0000007a49317223 */ /* 0x040fe20000000031 */
        /* <DEDUP_REMOVED lines=20> */
[----:B------:R-:W-:Y:S01]  /*7420*/  FFMA R63, R73, R132, R63 ;  /* 0x00000084493f7223 */ /* 0x000fe2000000003f */
[----:B------:R-:W-:Y:S01]  /*7430*/  FMUL R67, R70, R67 ;  /* 0x0000004346437220 */ /* 0x000fe20000400000 */
[----:B------:R-:W-:Y:S01]  /*7440*/  F2FP.SATFINITE.E4M3.F32.PACK_AB_MERGE_C R190, R47, R42, RZ ;  /* 0x0000002a2fbe723e */ /* 0x000fe200048070ff */
[----:B------:R-:W-:Y:S01]  /*7450*/  FFMA R60, R73, R133, R60 ;  /* 0x00000085493c7223 */ /* 0x000fe2000000003c */
[----:B------:R-:W-:Y:S01]  /*7460*/  F2FP.SATFINITE.E4M3.F32.PACK_AB_MERGE_C R191, R51, R46, RZ ;  /* 0x0000002e33bf723e */ /* 0x000fe200048070ff */
[C---:B------:R-:W-:Y:S01]  /*7470*/  FFMA R61, R73.reuse, R134, R61 ;  /* 0x00000086493d7223 */ /* 0x040fe2000000003d */
[C---:B------:R-:W-:Y:S01]  /*7480*/  FFMA R62, R73.reuse, R135, R62 ;  /* 0x00000087493e7223 */ /* 0x040fe2000000003e */
[----:B------:R-:W-:Y:S01]  /*7490*/  FFMA R67, R73, R136, R67 ;  /* 0x0000008849437223 */ /* 0x000fe20000000043 */
[----:B------:R-:W-:Y:S02]  /*74a0*/  F2FP.SATFINITE.E4M3.F32.PACK_AB_MERGE_C R190, R41, R40, R190 ;  /* 0x0000002829be723e */ /* 0x000fe400048070be */
[----:B------:R-:W-:Y:S02]  /*74b0*/  F2FP.SATFINITE.E4M3.F32.PACK_AB_MERGE_C R191, R45, R44, R191 ;  /* 0x0000002c2dbf723e */ /* 0x000fe400048070bf */
[----:B------:R-:W-:Y:S02]  /*74c0*/  F2FP.SATFINITE.E4M3.F32.PACK_AB_MERGE_C R196, R55, R50, RZ ;  /* 0x0000003237c4723e */ /* 0x000fe400048070ff */
[----:B------:R-:W-:Y:S01]  /*74d0*/  F2FP.SATFINITE.E4M3.F32.PACK_AB_MERGE_C R197, R59, R54, RZ ;  /* 0x000000363bc5723e */ /* 0x000fe200048070ff */
[----:B------:R1:W-:Y:S01]  /*74e0*/  STS.128 [R185+0x4020], R188 ;  /* 0x004020bcb9007388 */ /* 0x0003e20000000c00 */
[----:B------:R-:W-:Y:S02]  /*74f0*/  F2FP.SATFINITE.E4M3.F32.PACK_AB_MERGE_C R198, R63, R58, RZ ;  /* 0x0000003a3fc6723e */ /* 0x000fe400048070ff */
[----:B------:R-:W-:Y:S02]  /*7500*/  F2FP.SATFINITE.E4M3.F32.PACK_AB_MERGE_C R199, R67, R62, RZ ;  /* 0x0000003e43c7723e */ /* 0x000fe400048070ff */
[----:B------:R-:W-:Y:S02]  /*7510*/  F2FP.SATFINITE.E4M3.F32.PACK_AB_MERGE_C R196, R49, R48, R196 ;  /* 0x0000003031c4723e */ /* 0x000fe400048070c4 */
[----:B------:R-:W-:Y:S02]  /*7520*/  F2FP.SATFINITE.E4M3.F32.PACK_AB_MERGE_C R197, R53, R52, R197 ;  /* 0x0000003435c5723e */ /* 0x000fe400048070c5 */
[----:B------:R-:W-:Y:S02]  /*7530*/  F2FP.SATFINITE.E4M3.F32.PACK_AB_MERGE_C R198, R57, R56, R198 ;  /* 0x0000003839c6723e */ /* 0x000fe400048070c6 */
[----:B------:R-:W-:Y:S02]  /*7540*/  F2FP.SATFINITE.E4M3.F32.PACK_AB_MERGE_C R199, R61, R60, R199 ;  /* 0x0000003c3dc7723e */ /* 0x000fe400048070c7 */
[----:B------:R-:W-:Y:S02]  /*7550*/  LEA R193, R166, UR44, 0x3 ;  /* 0x0000002ca6c17c11 */ /* 0x000fe4000f8e18ff */
[----:B------:R-:W-:Y:S01]  /*7560*/  @P6 SHF.L.U32 R204, R165, 0x1f, RZ ;  /* 0x0000001fa5cc6819 */ /* 0x000fe200000006ff */
[----:B------:R1:W-:Y:S01]  /*7570*/  STS.128 [R184+0x4010], R196 ;  /* 0x004010c4b8007388 */ /* 0x0003e20000000c00 */
[----:B------:R-:W-:Y:S01]  /*7580*/  @!PT LDS RZ, [RZ] ;  /* 0x00000000fffff984 */ /* 0x000fe20000000800 */
[----:B------:R-:W-:Y:S01]  /*7590*/  @!PT LDS RZ, [RZ] ;  /* 0x00000000fffff984 */ /* 0x000fe20000000800 */
[----:B------:R-:W-:Y:S01]  /*75a0*/  @!PT LDS RZ, [RZ] ;  /* 0x00000000fffff984 */ /* 0x000fe20000000800 */
[----:B------:R-:W-:Y:S01]  /*75b0*/  @!PT LDS RZ, [RZ] ;  /* 0x00000000fffff984 */ /* 0x000fe20000000800 */
[----:B------:R2:W-:Y:S07]  /*75c0*/  MEMBAR.ALL.CTA ;  /* 0x0000000000007992 */ /* 0x0005ee0000008000 */
[----:B--2---:R-:W2:Y:S02]  /*75d0*/  FENCE.VIEW.ASYNC.S ;  /* 0x00000000000073c6 */ /* 0x004ea40000000000 */
[----:B--2---:R-:W-:Y:S06]  /*75e0*/  BAR.SYNC.DEFER_BLOCKING 0x1, 0x80 ;  /* 0x0042000000007b1d */ /* 0x004fec0000010000 */
[----:B------:R-:W-:Y:S05]  /*75f0*/  @P0 BRA `(.L_x_112) ;  /* 0x0000000000280947 */ /* 0x000fea0003800000 */
[----:B------:R-:W2:Y:S01]  /*7600*/  LDCU.64 UR6, c[0x0][0x348] ;  /* 0x00006900ff0677ac */ /* 0x000ea20008000a00 */
[----:B------:R-:W-:Y:S01]  /*7610*/  UIADD3 UR4, UPT, UPT, UR44, 0x4200, URZ ;  /* 0x000042002c047890 */ /* 0x000fe2000fffe0ff */
[----:B------:R-:W-:Y:S05]  /*7620*/  UMOV UR51, UR36 ;  /* 0x0000002400337c82 */ /* 0x000fea0008000000 */
[----:B------:R-:W-:Y:S04]  /*7630*/  MOV R177, UR4 ;  /* 0x0000000400b17c02 */ /* 0x000fe80008000f00 */
[----:B------:R-:W-:Y:S01]  /*7640*/  R2UR UR48, R177 ;  /* 0x00000000b13072ca */ /* 0x000fe200000e0000 */
[----:B--2---:R-:W-:Y:S04]  /*7650*/  UIADD3 UR4, UP0, UPT, UR6, 0x680, URZ ;  /* 0x0000068006047890 */ /* 0x004fe8000ff1e0ff */
[----:B------:R-:W-:Y:S09]  /*7660*/  UIADD3.X UR5, UPT, UPT, URZ, UR7, URZ, UP0, !UPT ;  /* 0x00000007ff057290 */ /* 0x000ff200087fe4ff */
[----:B------:R2:W-:Y:S01]  /*7670*/  UTMASTG.3D [UR48], [UR4] ;  /* 0x00000030040073b5 */ /* 0x0005e20008010000 */
[----:B------:R0:W-:Y:S01]  /*7680*/  UTMACMDFLUSH ;  /* 0x00000000000079b7 */ /* 0x0001e20000000000 */
[----:B--2---:R-:W-:Y:S04]  /*7690*/  DEPBAR.LE SB0, 0x1 ;  /* 0x000080400000791a */ /* 0x004fe80000000000 */
.L_x_112:
[----:B------:R-:W-:Y:S05]  /*76a0*/  BSYNC.RECONVERGENT B0 ;  /* 0x0000000000007941 */ /* 0x000fea0003800200 */
.L_x_111:
[----:B------:R-:W-:Y:S06]  /*76b0*/  BAR.SYNC.DEFER_BLOCKING 0x1, 0x80 ;  /* 0x0042000000007b1d */ /* 0x000fec0000010000 */
[----:B------:R-:W2:Y:S01]  /*76c0*/  @P6 SYNCS.PHASECHK.TRANS64.TRYWAIT P0, [R193+URZ+0xc0], R204 ;  /* 0x0000c0ccc10065a7 */ /* 0x000ea200080011ff */
[----:B------:R-:W-:Y:S01]  /*76d0*/  BSSY B1, `(.L_x_113) ;  /* 0x0000023000017945 */ /* 0x000fe20003800000 */
[----:B--2---:R-:W-:Y:S03]  /*76e0*/  @P6 SEL R187, RZ, 0x1, !P0 ;  /* 0x00000001ffbb6807 */ /* 0x004fe60004000000 */
[----:B------:R-:W-:Y:S05]  /*76f0*/  @!P6 BRA `(.L_x_114) ;  /* 0x000000000080e947 */ /* 0x000fea0003800000 */
[----:B------:R-:W-:Y:S01]  /*7700*/  ISETP.NE.AND P1, PT, R192, RZ, PT ;  /* 0x000000ffc000720c */ /* 0x000fe20003f25270 */
[----:B------:R-:W-:Y:S01]  /*7710*/  BSSY B0, `(.L_x_115) ;  /* 0x000000a000007945 */ /* 0x000fe20003800000 */
[----:B------:R-:W-:Y:S11]  /*7720*/  ISETP.NE.AND P0, PT, R187, RZ, PT ;  /* 0x000000ffbb00720c */ /* 0x000ff60003f05270 */
[----:B------:R-:W-:Y:S04]  /*7730*/  @P1 IMAD R3, R166, 0x2000, R171 ;  /* 0x00002000a6031824 */ /* 0x000fe800078e02ab */
[C---:B------:R-:W-:Y:S01]  /*7740*/  @P1 IMAD.IADD R5, R3.reuse, 0x1, R194 ;  /* 0x0000000103051824 */ /* 0x040fe200078e02c2 */
[----:B------:R-:W-:Y:S03]  /*7750*/  @P1 IADD3 R202, PT, PT, R3, R202, RZ ;  /* 0x000000ca03ca1210 */ /* 0x000fe60007ffe0ff */
[----:B------:R-:W-:Y:S01]  /*7760*/  @P1 IMAD.IADD R200, R200, 0x1, R5 ;  /* 0x00000001c8c81824 */ /* 0x000fe200078e0205 */
[----:B------:R-:W-:Y:S06]  /*7770*/  @P0 BRA `(.L_x_116) ;  /* 0x00000000000c0947 */ /* 0x000fec0003800000 */
[----:B------:R-:W-:Y:S04]  /*7780*/  SHF.L.U32 R0, R165, 0x1f, RZ ;  /* 0x0000001fa5007819 */ /* 0x000fe800000006ff */
[----:B------:R-:W2:Y:S02]  /*7790*/  SYNCS.PHASECHK.TRANS64.TRYWAIT P0, [R193+URZ+0xc0], R0 ;  /* 0x0000c000c10075a7 */ /* 0x000ea400080011ff */
[----:B--2---:R-:W-:Y:S05]  /*77a0*/  @!P0 BRA `(.L_x_117) ;  /* 0x0000002000808947 */ /* 0x004fea0003800000 */
.L_x_116:
[----:B------:R-:W-:Y:S05]  /*77b0*/  BSYNC B0 ;  /* 0x0000000000007941 */ /* 0x000fea0003800000 */
.L_x_115:
[----:B------:R-:W-:Y:S01]  /*77c0*/  ISETP.NE.AND P0, PT, R192, RZ, PT ;  /* 0x000000ffc000720c */ /* 0x000fe20003f05270 */
[----:B--2---:R-:W-:Y:S02]  /*77d0*/  VIADD R193, R193, 0xd0 ;  /* 0x000000d0c1c17836 */ /* 0x004fe40000000000 */
[----:B------:R-:W-:Y:S02]  /*77e0*/  IMAD.U32 R0, RZ, RZ, UR45 ;  /* 0x0000002dff007e24 */ /* 0x000fe4000f8e00ff */
[----:B------:R-:W-:Y:S03]  /*77f0*/  VIADD R166, R166, 0x1 ;  /* 0x00000001a6a67836 */ /* 0x000fe60000000000 */
[----:B------:R-:W-:Y:S05]  /*7800*/  PRMT R0, R0, 0x654, R193 ;  /* 0x0000065400007816 */ /* 0x000fea00000000c1 */
[----:B------:R2:W3:Y:S04]  /*7810*/  @P0 LDS.128 R140, [R3] ;  /* 0x00000000038c0984 */ /* 0x0004e80000000c00 */
[----:B------:R2:W4:Y:S04]  /*7820*/  @P0 LDS.128 R144, [R5+0x10] ;  /* 0x0000100005900984 */ /* 0x0005280000000c00 */
        /* <DEDUP_REMOVED lines=12> */
[----:B--234-:R-:W-:Y:S02]  /*78f0*/  LOP3.LUT R165, R165, R0, RZ, 0x3c, !PT ;  /* 0x00000000a5a57212 */ /* 0x01cfe400078e3cff */
.L_x_114:
[----:B------:R-:W-:Y:S05]  /*7900*/  BSYNC B1 ;  /* 0x0000000000017941 */ /* 0x000fea0003800000 */
.L_x_113:
[----:B------:R-:W-:Y:S05]  /*7910*/  VIADD R0, R71, 0x40 ;  /* 0x0000004047007836 */ /* 0x000fea0000000000 */
[----:B------:R-:W-:Y:S04]  /*7920*/  SHF.R.U32.HI R0, RZ, 0x15, R0 ;  /* 0x00000015ff007819 */ /* 0x000fe80000011600 */
[----:B------:R-:W-:Y:S11]  /*7930*/  LOP3.LUT P0, RZ, R0, 0x3, R159, 0x48, !PT ;  /* 0x0000000300ff7812 */ /* 0x000ff6000780489f */
[----:B------:R-:W-:Y:S02]  /*7940*/  @!UPT UIADD3 URZ, UPT, UPT, URZ, URZ, URZ ;  /* 0x000000fffffff290 */ /* 0x000fe4000fffe0ff */
        /* <DEDUP_REMOVED lines=8> */
[----:B------:R-:W5:Y:S01]  /*79d0*/  LDCU.64 UR4, c[0x4][0x10] ;  /* 0x01000200ff0477ac */ /* 0x000f620008000a00 */
[----:B--2---:R-:W-:Y:S01]  /*79e0*/  MOV R5, UR9 ;  /* 0x0000000900057c02 */ /* 0x004fe20008000f00 */
[----:B------:R-:W-:Y:S01]  /*79f0*/  IMAD.U32 R4, RZ, RZ, UR8 ;  /* 0x00000008ff047e24 */ /* 0x000fe2000f8e00ff */
[----:B---3--:R-:W-:Y:S01]  /*7a00*/  MOV R7, UR7 ;  /* 0x0000000700077c02 */ /* 0x008fe20008000f00 */
[----:B------:R-:W-:Y:S01]  /*7a10*/  IMAD.U32 R6, RZ, RZ, UR6 ;  /* 0x00000006ff067e24 */ /* 0x000fe2000f8e00ff */
[----:B-----5:R-:W-:Y:S01]  /*7a20*/  MOV R11, UR5 ;  /* 0x00000005000b7c02 */ /* 0x020fe20008000f00 */
[----:B------:R-:W-:Y:S02]  /*7a30*/  IMAD.U32 R10, RZ, RZ, UR4 ;  /* 0x00000004ff0a7e24 */ /* 0x000fe4000f8e00ff */
[----:B------:R-:W-:Y:S07]  /*7a40*/  LEPC R20, `(.L_x_118) ;  /* 0x000000001014794e */ /* 0x000fee0000000000 */
[----:B-1--4-:R-:W-:Y:S05]  /*7a50*/  CALL.ABS.NOINC R2 ;  /* 0x0000000002007343 */ /* 0x012fea0003c00000 */
.L_x_118:
[----:B------:R-:W-:Y:S01]  /*7a60*/  ISETP.NE.AND P0, PT, R178, RZ, PT ;  /* 0x000000ffb200720c */ /* 0x000fe20003f05270 */
[----:B------:R-:W-:Y:S05]  /*7a70*/  WARPSYNC.ALL ;  /* 0x0000000000007948 */ /* 0x000fea0003800000 */
[----:B------:R-:W-:Y:S01]  /*7a80*/  R2UR UR4, R71 ;  /* 0x00000000470472ca */ /* 0x000fe200000e0000 */
[----:B------:R-:W-:Y:S01]  /*7a90*/  BSSY.RECONVERGENT B0, `(.L_x_119) ;  /* 0x000011e000007945 */ /* 0x000fe20003800200 */
[----:B------:R-:W-:Y:S02]  /*7aa0*/  F2FP.F16.E4M3.UNPACK_B R11, R141 ;  /* 0x0000008dff0b723e */ /* 0x000fe400020006ff */
[----:B------:R-:W-:Y:S02]  /*7ab0*/  F2FP.F16.E4M3.UNPACK_B R10, R142 ;  /* 0x0000008eff0a723e */ /* 0x000fe400020006ff */
[----:B------:R-:W-:Y:S01]  /*7ac0*/  F2FP.F16.E4M3.UNPACK_B R9, R143 ;  /* 0x0000008fff09723e */ /* 0x000fe200020006ff */
[--C-:B------:R-:W-:Y:S01]  /*7ad0*/  HADD2.F32 R74, -RZ, R11.reuse.H0_H0 ;  /* 0x2000000bff4a7230 */ /* 0x100fe20000004100 */
[----:B------:R-:W-:Y:S01]  /*7ae0*/  F2FP.F16.E4M3.UNPACK_B R8, R144 ;  /* 0x00000090ff08723e */ /* 0x000fe200020006ff */
[----:B------:R-:W-:Y:S01]  /*7af0*/  HADD2.F32 R76, -RZ, R11.H1_H1 ;  /* 0x3000000bff4c7230 */ /* 0x000fe20000004100 */
[----:B------:R-:W-:Y:S01]  /*7b00*/  F2FP.F16.E4M3.UNPACK_B R7, R145 ;  /* 0x00000091ff07723e */ /* 0x000fe200020006ff */
[--C-:B------:R-:W-:Y:S01]  /*7b10*/  HADD2.F32 R77, -RZ, R10.reuse.H0_H0 ;  /* 0x2000000aff4d7230 */ /* 0x100fe20000004100 */
[----:B------:R-:W-:Y:S01]  /*7b20*/  F2FP.F16.E4M3.UNPACK_B R6, R146 ;  /* 0x00000092ff06723e */ /* 0x000fe200020006ff */
[----:B------:R-:W-:Y:S01]  /*7b30*/  HADD2.F32 R80, -RZ, R10.H1_H1 ;  /* 0x3000000aff507230 */ /* 0x000fe20000004100 */
[----:B------:R-:W-:Y:S01]  /*7b40*/  F2FP.F16.E4M3.UNPACK_B R5, R147 ;  /* 0x00000093ff05723e */ /* 0x000fe200020006ff */
[--C-:B------:R-:W-:Y:S01]  /*7b50*/  HADD2.F32 R81, -RZ, R9.reuse.H0_H0 ;  /* 0x20000009ff517230 */ /* 0x100fe20000004100 */
[----:B-1----:R-:W-:Y:S01]  /*7b60*/  F2FP.F16.E4M3.UNPACK_B R4, R148 ;  /* 0x00000094ff04723e */ /* 0x002fe200020006ff */
[----:B------:R-:W-:Y:S01]  /*7b70*/  HADD2.F32 R84, -RZ, R9.H1_H1 ;  /* 0x30000009ff547230 */ /* 0x000fe20000004100 */
[-C--:B------:R-:W-:Y:S01]  /*7b80*/  F2FP.F16.E4M3.UNPACK_B R2, R140.reuse ;  /* 0x0000008cff02723e */ /* 0x080fe200020006ff */
[--C-:B------:R-:W-:Y:S01]  /*7b90*/  HADD2.F32 R85, -RZ, R8.reuse.H0_H0 ;  /* 0x20000008ff557230 */ /* 0x100fe20000004100 */
[----:B------:R-:W-:Y:S01]  /*7ba0*/  F2FP.F16.E4M3.UNPACK_B R140, R140.H1 ;  /* 0x0000008cff8c723e */ /* 0x000fe200030006ff */
[----:B------:R-:W-:Y:S01]  /*7bb0*/  HADD2.F32 R87, -RZ, R8.H1_H1 ;  /* 0x30000008ff577230 */ /* 0x000fe20000004100 */
[----:B------:R-:W-:Y:S01]  /*7bc0*/  F2FP.F16.E4M3.UNPACK_B R141, R141.H1 ;  /* 0x0000008dff8d723e */ /* 0x000fe200030006ff */
[--C-:B------:R-:W-:Y:S01]  /*7bd0*/  HADD2.F32 R90, -RZ, R7.reuse.H0_H0 ;  /* 0x20000007ff5a7230 */ /* 0x100fe20000004100 */
[----:B------:R-:W-:Y:S01]  /*7be0*/  F2FP.F16.E4M3.UNPACK_B R142, R142.H1 ;  /* 0x0000008eff8e723e */ /* 0x000fe200030006ff */
[----:B------:R-:W-:Y:S01]  /*7bf0*/  HADD2.F32 R91, -RZ, R7.H1_H1 ;  /* 0x30000007ff5b7230 */ /* 0x000fe20000004100 */
[----:B------:R-:W-:Y:S01]  /*7c00*/  F2FP.F16.E4M3.UNPACK_B R143, R143.H1 ;  /* 0x0000008fff8f723e */ /* 0x000fe200030006ff */
[--C-:B------:R-:W-:Y:S01]  /*7c10*/  HADD2.F32 R94, -RZ, R6.reuse.H0_H0 ;  /* 0x20000006ff5e7230 */ /* 0x100fe20000004100 */
[----:B------:R-:W-:Y:S01]  /*7c20*/  R2UR UR5, R186 ;  /* 0x00000000ba0572ca */ /* 0x000fe200000e0000 */
[----:B------:R-:W-:Y:S01]  /*7c30*/  HADD2.F32 R95, -RZ, R6.H1_H1 ;  /* 0x30000006ff5f7230 */ /* 0x000fe20000004100 */
        /* <DEDUP_REMOVED lines=9> */
[----:B------:R-:W1:Y:S01]  /*7cd0*/  LDTM.x64 R4, tmem[UR4+0x40] ;  /* 0x00004004000479ee */ /* 0x000e620008340000 */
[--C-:B------:R-:W-:Y:S01]  /*7ce0*/  HADD2.F32 R0, -RZ, R2.reuse.H0_H0 ;  /* 0x20000002ff007230 */ /* 0x100fe20000004100 */
[----:B------:R-:W-:Y:S01]  /*7cf0*/  NOP ;  /* 0x0000000000007918 */ /* 0x000fe20000000000 */
[----:B------:R-:W-:Y:S01]  /*7d00*/  UIADD3 UR4, UPT, UPT, UR5, 0x130, URZ ;  /* 0x0000013005047890 */ /* 0x000fe2000fffe0ff */
[----:B------:R-:W-:Y:S01]  /*7d10*/  HADD2.F32 R2, -RZ, R2.H1_H1 ;  /* 0x30000002ff027230 */ /* 0x000fe20000004100 */
[----:B------:R-:W-:Y:S01]  /*7d20*/  F2FP.F16.E4M3.UNPACK_B R127, R154 ;  /* 0x0000009aff7f723e */ /* 0x000fe200020006ff */
[----:B------:R-:W-:Y:S01]  /*7d30*/  HADD2.F32 R78, -RZ, R141.H1_H1 ;  /* 0x3000008dff4e7230 */ /* 0x000fe20000004100 */
[----:B------:R-:W-:Y:S01]  /*7d40*/  UPRMT UR4, UR45, 0x654, UR4 ;  /* 0x000006542d047896 */ /* 0x000fe20008000004 */
[--C-:B------:R-:W-:Y:S01]  /*7d50*/  HADD2.F32 R106, -RZ, R107.reuse.H0_H0 ;  /* 0x2000006bff6a7230 */ /* 0x100fe20000004100 */
[----:B------:R-:W-:Y:S01]  /*7d60*/  F2FP.F16.E4M3.UNPACK_B R130, R155 ;  /* 0x0000009bff82723e */ /* 0x000fe200020006ff */
[----:B------:R-:W-:Y:S01]  /*7d70*/  HADD2.F32 R107, -RZ, R107.H1_H1 ;  /* 0x3000006bff6b7230 */ /* 0x000fe20000004100 */
[----:B------:R-:W-:Y:S01]  /*7d80*/  F2FP.F16.E4M3.UNPACK_B R144, R144.H1 ;  /* 0x00000090ff90723e */ /* 0x000fe200030006ff */
[--C-:B------:R-:W-:Y:S01]  /*7d90*/  HADD2.F32 R110, -RZ, R111.reuse.H0_H0 ;  /* 0x2000006fff6e7230 */ /* 0x100fe20000004100 */
[----:B------:R-:W-:Y:S01]  /*7da0*/  F2FP.F16.E4M3.UNPACK_B R145, R145.H1 ;  /* 0x00000091ff91723e */ /* 0x000fe200030006ff */
[----:B------:R-:W-:Y:S01]  /*7db0*/  HADD2.F32 R111, -RZ, R111.H1_H1 ;  /* 0x3000006fff6f7230 */ /* 0x000fe20000004100 */
[----:B------:R-:W-:Y:S01]  /*7dc0*/  F2FP.F16.E4M3.UNPACK_B R146, R146.H1 ;  /* 0x00000092ff92723e */ /* 0x000fe200030006ff */
[----:B-1----:R-:W-:Y:S01]  /*7dd0*/  SYNCS.ARRIVE.TRANS64.RED.A1T0 RZ, [UR4], RZ ;  /* 0x000000ffffff79a7 */ /* 0x002fe20008100404 */
[--C-:B------:R-:W-:Y:S01]  /*7de0*/  HADD2.F32 R114, -RZ, R115.reuse.H0_H0 ;  /* 0x20000073ff727230 */ /* 0x100fe20000004100 */
[----:B------:R-:W-:Y:S01]  /*7df0*/  F2FP.F16.E4M3.UNPACK_B R147, R147.H1 ;  /* 0x00000093ff93723e */ /* 0x000fe200030006ff */
[----:B------:R-:W-:Y:S01]  /*7e00*/  HADD2.F32 R115, -RZ, R115.H1_H1 ;  /* 0x30000073ff737230 */ /* 0x000fe20000004100 */
[----:B------:R-:W-:Y:S01]  /*7e10*/  F2FP.F16.E4M3.UNPACK_B R148, R148.H1 ;  /* 0x00000094ff94723e */ /* 0x000fe200030006ff */
[--C-:B------:R-:W-:Y:S01]  /*7e20*/  HADD2.F32 R118, -RZ, R119.reuse.H0_H0 ;  /* 0x20000077ff767230 */ /* 0x100fe20000004100 */
[----:B------:R-:W-:Y:S01]  /*7e30*/  F2FP.F16.E4M3.UNPACK_B R149, R149.H1 ;  /* 0x00000095ff95723e */ /* 0x000fe200030006ff */
[----:B------:R-:W-:Y:S02]  /*7e40*/  HADD2.F32 R119, -RZ, R119.H1_H1 ;  /* 0x30000077ff777230 */ /* 0x000fe40000004100 */
[C---:B------:R-:W-:Y:S01]  /*7e50*/  FMUL R4, R70.reuse, R4 ;  /* 0x0000000446047220 */ /* 0x040fe20000400000 */
[C---:B------:R-:W-:Y:S01]  /*7e60*/  FMUL R5, R70.reuse, R5 ;  /* 0x0000000546057220 */ /* 0x040fe20000400000 */
[--C-:B------:R-:W-:Y:S02]  /*7e70*/  HADD2.F32 R3, -RZ, R140.reuse.H0_H0 ;  /* 0x2000008cff037230 */ /* 0x100fe40000004100 */
        /* <DEDUP_REMOVED lines=9> */
[C---:B------:R-:W-:Y:S01]  /*7f10*/  FMUL R2, R70.reuse, R21 ;  /* 0x0000001546027220 */ /* 0x040fe20000400000 */
[C---:B------:R-:W-:Y:S01]  /*7f20*/  FMUL R21, R70.reuse, R28 ;  /* 0x0000001c46157220 */ /* 0x040fe20000400000 */
[----:B------:R-:W-:Y:S02]  /*7f30*/  HADD2.F32 R122, -RZ, R123.H0_H0 ;  /* 0x2000007bff7a7230 */ /* 0x000fe40000004100 */
[C---:B------:R-:W-:Y:S01]  /*7f40*/  FMUL R6, R70.reuse, R6 ;  /* 0x0000000646067220 */ /* 0x040fe20000400000 */
[----:B------:R-:W-:Y:S02]  /*7f50*/  HADD2.F32 R72, -RZ, R140.H1_H1 ;  /* 0x3000008cff487230 */ /* 0x000fe40000004100 */
[C---:B------:R-:W-:Y:S01]  /*7f60*/  FMUL R7, R70.reuse, R7 ;  /* 0x0000000746077220 */ /* 0x040fe20000400000 */
[----:B------:R-:W-:Y:S02]  /*7f70*/  HADD2.F32 R75, -RZ, R141.H0_H0 ;  /* 0x2000008dff4b7230 */ /* 0x000fe40000004100 */
[C---:B------:R-:W-:Y:S01]  /*7f80*/  FFMA R6, R73.reuse, R3, R6 ;  /* 0x0000000349067223 */ /* 0x040fe20000000006 */
[----:B------:R-:W-:Y:S02]  /*7f90*/  HADD2.F32 R123, -RZ, R123.H1_H1 ;  /* 0x3000007bff7b7230 */ /* 0x000fe40000004100 */
[C---:B------:R-:W-:Y:S01]  /*7fa0*/  FFMA R7, R73.reuse, R72, R7 ;  /* 0x0000004849077223 */ /* 0x040fe20000000007 */
[C---:B------:R-:W-:Y:S01]  /*7fb0*/  FFMA R8, R73.reuse, R74, R8 ;  /* 0x0000004a49087223 */ /* 0x040fe20000000008 */
[----:B------:R-:W-:Y:S01]  /*7fc0*/  FFMA R9, R73, R76, R9 ;  /* 0x0000004c49097223 */ /* 0x000fe20000000009 */
[--C-:B------:R-:W-:Y:S02]  /*7fd0*/  HADD2.F32 R126, -RZ, R127.reuse.H0_H0 ;  /* 0x2000007fff7e7230 */ /* 0x100fe40000004100 */
[C---:B------:R-:W-:Y:S01]  /*7fe0*/  FMUL R10, R70.reuse, R10 ;  /* 0x0000000a460a7220 */ /* 0x040fe20000400000 */
[----:B------:R-:W-:Y:S01]  /*7ff0*/  F2FP.SATFINITE.E4M3.F32.PACK_AB_MERGE_C R76, R7, R6, RZ ;  /* 0x00000006074c723e */ /* 0x000fe200048070ff */
[C---:B------:R-:W-:Y:S01]  /*8000*/  FMUL R7, R70.reuse, R24 ;  /* 0x0000001846077220 */ /* 0x040fe20000400000 */
[----:B------:R-:W-:Y:S02]  /*8010*/  HADD2.F32 R127, -RZ, R127.H1_H1 ;  /* 0x3000007fff7f7230 */ /* 0x000fe40000004100 */
[C---:B------:R-:W-:Y:S01]  /*8020*/  FFMA R10, R73.reuse, R75, R10 ;  /* 0x0000004b490a7223 */ /* 0x040fe2000000000a */
[----:B------:R-:W-:Y:S02]  /*8030*/  HADD2.F32 R72, -RZ, R130.H0_H0 ;  /* 0x20000082ff487230 */ /* 0x000fe40000004100 */
[C---:B------:R-:W-:Y:S01]  /*8040*/  FMUL R11, R70.reuse, R11 ;  /* 0x0000000b460b7220 */ /* 0x040fe20000400000 */
[--C-:B------:R-:W-:Y:S02]  /*8050*/  HADD2.F32 R79, -RZ, R142.reuse.H0_H0 ;  /* 0x2000008eff4f7230 */ /* 0x100fe40000004100 */
[C---:B------:R-:W-:Y:S01]  /*8060*/  FMUL R14, R70.reuse, R14 ;  /* 0x0000000e460e7220 */ /* 0x040fe20000400000 */
[----:B------:R-:W-:Y:S02]  /*8070*/  HADD2.F32 R82, -RZ, R142.H1_H1 ;  /* 0x3000008eff527230 */ /* 0x000fe40000004100 */
[C---:B------:R-:W-:Y:S01]  /*8080*/  FFMA R11, R73.reuse, R78, R11 ;  /* 0x0000004e490b7223 */ /* 0x040fe2000000000b */
[C---:B------:R-:W-:Y:S01]  /*8090*/  FFMA R12, R73.reuse, R77, R12 ;  /* 0x0000004d490c7223 */ /* 0x040fe2000000000c */
[C---:B------:R-:W-:Y:S01]  /*80a0*/  FFMA R13, R73.reuse, R80, R13 ;  /* 0x00000050490d7223 */ /* 0x040fe2000000000d */
[----:B------:R-:W-:Y:S01]  /*80b0*/  FFMA R14, R73, R79, R14 ;  /* 0x0000004f490e7223 */ /* 0x000fe2000000000e */
[----:B------:R-:W-:Y:S01]  /*80c0*/  HADD2.F32 R75, -RZ, R130.H1_H1 ;  /* 0x30000082ff4b7230 */ /* 0x000fe20000004100 */
[----:B------:R-:W-:Y:S01]  /*80d0*/  F2FP.SATFINITE.E4M3.F32.PACK_AB_MERGE_C R78, R11, R10, RZ ;  /* 0x0000000a0b4e723e */ /* 0x000fe200048070ff */
[C---:B------:R-:W-:Y:S01]  /*80e0*/  FMUL R10, R70.reuse, R25 ;  /* 0x00000019460a7220 */ /* 0x040fe20000400000 */
[C---:B------:R-:W-:Y:S01]  /*80f0*/  FMUL R25, R70.reuse, R32 ;  /* 0x0000002046197220 */ /* 0x040fe20000400000 */
        /* <DEDUP_REMOVED lines=8> */
[C---:B------:R-:W-:Y:S01]  /*8180*/  FMUL R19, R70.reuse, R19 ;  /* 0x0000001346137220 */ /* 0x040fe20000400000 */
[--C-:B------:R-:W-:Y:S01]  /*8190*/  HADD2.F32 R88, -RZ, R144.reuse.H0_H0 ;  /* 0x20000090ff587230 */ /* 0x100fe20000004100 */
[----:B------:R-:W-:Y:S01]  /*81a0*/  F2FP.SATFINITE.E4M3.F32.PACK_AB_MERGE_C R14, R15, R14, RZ ;  /* 0x0000000e0f0e723e */ /* 0x000fe200048070ff */
[----:B------:R-:W-:Y:S02]  /*81b0*/  HADD2.F32 R89, -RZ, R144.H1_H1 ;  /* 0x30000090ff597230 */ /* 0x000fe40000004100 */
[C---:B------:R-:W-:Y:S01]  /*81c0*/  FFMA R19, R73.reuse, R86, R19 ;  /* 0x0000005649137223 */ /* 0x040fe20000000013 */
[C---:B------:R-:W-:Y:S01]  /*81d0*/  FFMA R0, R73.reuse, R85, R0 ;  /* 0x0000005549007223 */ /* 0x040fe20000000000 */
[----:B------:R-:W-:Y:S01]  /*81e0*/  FFMA R2, R73, R87, R2 ;  /* 0x0000005749027223 */ /* 0x000fe20000000002 */
[C---:B------:R-:W-:Y:S01]  /*81f0*/  FMUL R3, R70.reuse, R22 ;  /* 0x0000001646037220 */ /* 0x040fe20000400000 */
[C---:B------:R-:W-:Y:S01]  /*8200*/  FMUL R22, R70.reuse, R29 ;  /* 0x0000001d46167220 */ /* 0x040fe20000400000 */
[----:B------:R-:W-:Y:S01]  /*8210*/  F2FP.SATFINITE.E4M3.F32.PACK_AB_MERGE_C R18, R19, R18, RZ ;  /* 0x000000121312723e */ /* 0x000fe200048070ff */
[C---:B------:R-:W-:Y:S01]  /*8220*/  FMUL R29, R70.reuse, R36 ;  /* 0x00000024461d7220 */ /* 0x040fe20000400000 */
        /* <DEDUP_REMOVED lines=8> */
[C---:B------:R-:W-:Y:S01]  /*82b0*/  FFMA R11, R73.reuse, R92, R11 ;  /* 0x0000005c490b7223 */ /* 0x040fe2000000000b */
[----:B------:R-:W-:Y:S01]  /*82c0*/  FMUL R26, R70, R33 ;  /* 0x00000021461a7220 */ /* 0x000fe20000400000 */
[----:B------:R-:W-:Y:S01]  /*82d0*/  F2FP.SATFINITE.E4M3.F32.PACK_AB_MERGE_C R3, R6, R3, RZ ;  /* 0x000000030603723e */ /* 0x000fe200048070ff */
        /* <DEDUP_REMOVED lines=9> */
[C---:B------:R-:W-:Y:S01]  /*8370*/  FMUL R30, R70.reuse, R37 ;  /* 0x00000025461e7220 */ /* 0x040fe20000400000 */
[C---:B------:R-:W-:Y:S01]  /*8380*/  FMUL R37, R70.reuse, R44 ;  /* 0x0000002c46257220 */ /* 0x040fe20000400000 */
[C---:B------:R-:W-:Y:S01]  /*8390*/  FMUL R24, R70.reuse, R31 ;  /* 0x0000001f46187220 */ /* 0x040fe20000400000 */
[----:B------:R-:W-:Y:S01]  /*83a0*/  F2FP.F16.E4M3.UNPACK_B R150, R150.H1 ;  /* 0x00000096ff96723e */ /* 0x000fe200030006ff */
[--C-:B------:R-:W-:Y:S02]  /*83b0*/  HADD2.F32 R100, -RZ, R147.reuse.H0_H0 ;  /* 0x20000093ff647230 */ /* 0x100fe40000004100 */
[----:B------:R-:W-:Y:S01]  /*83c0*/  FMUL R27, R70, R34 ;  /* 0x00000022461b7220 */ /* 0x000fe20000400000 */
[----:B------:R-:W-:Y:S02]  /*83d0*/  HADD2.F32 R101, -RZ, R147.H1_H1 ;  /* 0x30000093ff657230 */ /* 0x000fe40000004100 */
[C---:B------:R-:W-:Y:S01]  /*83e0*/  FFMA R24, R73.reuse, R97, R24 ;  /* 0x0000006149187223 */ /* 0x040fe20000000018 */
[----:B------:R-:W-:Y:S01]  /*83f0*/  F2FP.F16.E4M3.UNPACK_B R151, R151.H1 ;  /* 0x00000097ff97723e */ /* 0x000fe200030006ff */
[C---:B------:R-:W-:Y:S01]  /*8400*/  FFMA R25, R73.reuse, R98, R25 ;  /* 0x0000006249197223 */ /* 0x040fe20000000019 */
[C---:B------:R-:W-:Y:S01]  /*8410*/  FFMA R26, R73.reuse, R99, R26 ;  /* 0x00000063491a7223 */ /* 0x040fe2000000001a */
[----:B------:R-:W-:Y:S01]  /*8420*/  F2FP.F16.E4M3.UNPACK_B R152, R152.H1 ;  /* 0x00000098ff98723e */ /* 0x000fe200030006ff */
[C---:B------:R-:W-:Y:S01]  /*8430*/  FFMA R27, R73.reuse, R100, R27 ;  /* 0x00000064491b7223 */ /* 0x040fe2000000001b */
[----:B------:R-:W-:Y:S01]  /*8440*/  F2FP.SATFINITE.E4M3.F32.PACK_AB_MERGE_C R6, R24, R23, RZ ;  /* 0x000000171806723e */ /* 0x000fe200048070ff */
[C---:B------:R-:W-:Y:S01]  /*8450*/  FMUL R34, R70.reuse, R41 ;  /* 0x0000002946227220 */ /* 0x040fe20000400000 */
[C---:B------:R-:W-:Y:S01]  /*8460*/  FMUL R41, R70.reuse, R48 ;  /* 0x0000003046297220 */ /* 0x040fe20000400000 */
[----:B------:R-:W-:Y:S01]  /*8470*/  FMUL R28, R70, R35 ;  /* 0x00000023461c7220 */ /* 0x000fe20000400000 */
[----:B------:R-:W-:Y:S01]  /*8480*/  F2FP.F16.E4M3.UNPACK_B R153, R153.H1 ;  /* 0x00000099ff99723e */ /* 0x000fe200030006ff */
[--C-:B------:R-:W-:Y:S01]  /*8490*/  HADD2.F32 R104, -RZ, R148.reuse.H0_H0 ;  /* 0x20000094ff687230 */ /* 0x100fe20000004100 */
[----:B------:R-:W-:Y:S01]  /*84a0*/  F2FP.SATFINITE.E4M3.F32.PACK_AB_MERGE_C R6, R22, R21, R6 ;  /* 0x000000151606723e */ /* 0x000fe20004807006 */
[C---:B------:R-:W-:Y:S01]  /*84b0*/  FFMA R28, R73.reuse, R101, R28 ;  /* 0x00000065491c7223 */ /* 0x040fe2000000001c */
[C---:B------:R-:W-:Y:S01]  /*84c0*/  FFMA R29, R73.reuse, R102, R29 ;  /* 0x00000066491d7223 */ /* 0x040fe2000000001d */
[C---:B------:R-:W-:Y:S01]  /*84d0*/  FFMA R30, R73.reuse, R103, R30 ;  /* 0x00000067491e7223 */ /* 0x040fe2000000001e */
[----:B------:R-:W-:Y:S02]  /*84e0*/  HADD2.F32 R105, -RZ, R148.H1_H1 ;  /* 0x30000094ff697230 */ /* 0x000fe40000004100 */
[C---:B------:R-:W-:Y:S01]  /*84f0*/  FMUL R31, R70.reuse, R38 ;  /* 0x00000026461f7220 */ /* 0x040fe20000400000 */
[----:B------:R-:W-:Y:S01]  /*8500*/  F2FP.F16.E4M3.UNPACK_B R154, R154.H1 ;  /* 0x0000009aff9a723e */ /* 0x000fe200030006ff */
[C---:B------:R-:W-:Y:S01]  /*8510*/  FMUL R38, R70.reuse, R45 ;  /* 0x0000002d46267220 */ /* 0x040fe20000400000 */
[C---:B------:R-:W-:Y:S01]  /*8520*/  FMUL R45, R70.reuse, R52 ;  /* 0x00000034462d7220 */ /* 0x040fe20000400000 */
[----:B------:R-:W-:Y:S01]  /*8530*/  F2FP.F16.E4M3.UNPACK_B R155, R155.H1 ;  /* 0x0000009bff9b723e */ /* 0x000fe200030006ff */
[----:B------:R-:W-:Y:S01]  /*8540*/  FFMA R31, R73, R104, R31 ;  /* 0x00000068491f7223 */ /* 0x000fe2000000001f */
[----:B------:R-:W-:Y:S01]  /*8550*/  FMUL R52, R70, R59 ;  /* 0x0000003b46347220 */ /* 0x000fe20000400000 */
[----:B------:R-:W-:Y:S01]  /*8560*/  IADD3 R68, PT, PT, R68, 0x1, RZ ;  /* 0x0000000144447810 */ /* 0x000fe20007ffe0ff */
[C---:B------:R-:W-:Y:S01]  /*8570*/  FMUL R59, R70.reuse, R66 ;  /* 0x00000042463b7220 */ /* 0x040fe20000400000 */
[----:B------:R-:W-:Y:S01]  /*8580*/  F2FP.SATFINITE.E4M3.F32.PACK_AB_MERGE_C R66, R13, R12, R14 ;  /* 0x0000000c0d42723e */ /* 0x000fe2000480700e */
[C---:B------:R-:W-:Y:S01]  /*8590*/  FMUL R32, R70.reuse, R39 ;  /* 0x0000002746207220 */ /* 0x040fe20000400000 */
[--C-:B------:R-:W-:Y:S02]  /*85a0*/  HADD2.F32 R108, -RZ, R149.reuse.H0_H0 ;  /* 0x20000095ff6c7230 */ /* 0x100fe40000004100 */
[C---:B------:R-:W-:Y:S01]  /*85b0*/  FMUL R35, R70.reuse, R42 ;  /* 0x0000002a46237220 */ /* 0x040fe20000400000 */
[----:B------:R-:W-:Y:S02]  /*85c0*/  HADD2.F32 R109, -RZ, R149.H1_H1 ;  /* 0x30000095ff6d7230 */ /* 0x000fe40000004100 */
[C---:B------:R-:W-:Y:S01]  /*85d0*/  FFMA R32, R73.reuse, R105, R32 ;  /* 0x0000006949207223 */ /* 0x040fe20000000020 */
[----:B------:R-:W-:Y:S01]  /*85e0*/  FMUL R36, R70, R43 ;  /* 0x0000002b46247220 */ /* 0x000fe20000400000 */
[C---:B------:R-:W-:Y:S01]  /*85f0*/  FFMA R33, R73.reuse, R106, R33 ;  /* 0x0000006a49217223 */ /* 0x040fe20000000021 */
[C---:B------:R-:W-:Y:S01]  /*8600*/  FFMA R34, R73.reuse, R107, R34 ;  /* 0x0000006b49227223 */ /* 0x040fe20000000022 */
[--C-:B------:R-:W-:Y:S01]  /*8610*/  HADD2.F32 R112, -RZ, R150.reuse.H0_H0 ;  /* 0x20000096ff707230 */ /* 0x100fe20000004100 */
[----:B------:R-:W-:Y:S01]  /*8620*/  F2FP.SATFINITE.E4M3.F32.PACK_AB_MERGE_C R32, R32, R31, RZ ;  /* 0x0000001f2020723e */ /* 0x000fe200048070ff */
[C---:B------:R-:W-:Y:S01]  /*8630*/  FFMA R35, R73.reuse, R108, R35 ;  /* 0x0000006c49237223 */ /* 0x040fe20000000023 */
[----:B------:R-:W-:Y:S02]  /*8640*/  HADD2.F32 R113, -RZ, R150.H1_H1 ;  /* 0x30000096ff717230 */ /* 0x000fe40000004100 */
[----:B------:R-:W-:Y:S01]  /*8650*/  FMUL R39, R70, R46 ;  /* 0x0000002e46277220 */ /* 0x000fe20000400000 */
[----:B------:R-:W-:Y:S01]  /*8660*/  F2FP.SATFINITE.E4M3.F32.PACK_AB_MERGE_C R32, R30, R29, R32 ;  /* 0x0000001d1e20723e */ /* 0x000fe20004807020 */
[C---:B------:R-:W-:Y:S01]  /*8670*/  FFMA R36, R73.reuse, R109, R36 ;  /* 0x0000006d49247223 */ /* 0x040fe20000000024 */
[C---:B------:R-:W-:Y:S01]  /*8680*/  FMUL R40, R70.reuse, R47 ;  /* 0x0000002f46287220 */ /* 0x040fe20000400000 */
        /* <DEDUP_REMOVED lines=10> */
[C---:B------:R-:W-:Y:S01]  /*8730*/  FMUL R50, R70.reuse, R57 ;  /* 0x0000003946327220 */ /* 0x040fe20000400000 */
[C---:B------:R-:W-:Y:S01]  /*8740*/  FMUL R57, R70.reuse, R64 ;  /* 0x0000004046397220 */ /* 0x040fe20000400000 */
[----:B------:R-:W-:Y:S01]  /*8750*/  FFMA R42, R73, R115, R42 ;  /* 0x00000073492a7223 */ /* 0x000fe2000000002a */
[C---:B------:R-:W-:Y:S01]  /*8760*/  FMUL R46, R70.reuse, R53 ;  /* 0x00000035462e7220 */ /* 0x040fe20000400000 */
[--C-:B------:R-:W-:Y:S01]  /*8770*/  HADD2.F32 R120, -RZ, R152.reuse.H0_H0 ;  /* 0x20000098ff787230 */ /* 0x100fe20000004100 */
[----:B------:R-:W-:Y:S01]  /*8780*/  F2FP.SATFINITE.E4M3.F32.PACK_AB_MERGE_C R64, R5, R4, R76 ;  /* 0x000000040540723e */ /* 0x000fe2000480704c */
[C---:B------:R-:W-:Y:S01]  /*8790*/  FMUL R51, R70.reuse, R58 ;  /* 0x0000003a46337220 */ /* 0x040fe20000400000 */
[C---:B------:R-:W-:Y:S01]  /*87a0*/  FMUL R53, R70.reuse, R60 ;  /* 0x0000003c46357220 */ /* 0x040fe20000400000 */
[C---:B------:R-:W-:Y:S01]  /*87b0*/  FFMA R43, R73.reuse, R116, R43 ;  /* 0x00000074492b7223 */ /* 0x040fe2000000002b */
[----:B------:R-:W-:Y:S02]  /*87c0*/  HADD2.F32 R121, -RZ, R152.H1_H1 ;  /* 0x30000098ff797230 */ /* 0x000fe40000004100 */
[C---:B------:R-:W-:Y:S01]  /*87d0*/  FMUL R47, R70.reuse, R54 ;  /* 0x00000036462f7220 */ /* 0x040fe20000400000 */
[C---:B------:R-:W-:Y:S01]  /*87e0*/  FMUL R58, R70.reuse, R65 ;  /* 0x00000041463a7220 */ /* 0x040fe20000400000 */
[----:B------:R-:W-:Y:S01]  /*87f0*/  FMUL R60, R70, R67 ;  /* 0x00000043463c7220 */ /* 0x000fe20000400000 */
[----:B------:R-:W-:Y:S01]  /*8800*/  F2FP.SATFINITE.E4M3.F32.PACK_AB_MERGE_C R5, R20, R11, RZ ;  /* 0x0000000b1405723e */ /* 0x000fe200048070ff */
[----:B------:R-:W-:Y:S01]  /*8810*/  FFMA R44, R73, R117, R44 ;  /* 0x00000075492c7223 */ /* 0x000fe2000000002c */
[C---:B------:R-:W-:Y:S01]  /*8820*/  FMUL R48, R70.reuse, R55 ;  /* 0x0000003746307220 */ /* 0x040fe20000400000 */
[----:B------:R-:W-:Y:S01]  /*8830*/  F2FP.SATFINITE.E4M3.F32.PACK_AB_MERGE_C R65, R9, R8, R78 ;  /* 0x000000080941723e */ /* 0x000fe2000480704e */
[----:B------:R-:W-:Y:S01]  /*8840*/  FFMA R45, R73, R118, R45 ;  /* 0x00000076492d7223 */ /* 0x000fe2000000002d */
[----:B------:R-:W-:Y:S01]  /*8850*/  F2FP.SATFINITE.E4M3.F32.PACK_AB_MERGE_C R67, R17, R16, R18 ;  /* 0x000000101143723e */ /* 0x000fe20004807012 */
[----:B------:R-:W-:Y:S01]  /*8860*/  FMUL R49, R70, R56 ;  /* 0x0000003846317220 */ /* 0x000fe20000400000 */
[C---:B------:R-:W-:Y:S01]  /*8870*/  FFMA R46, R73.reuse, R119, R46 ;  /* 0x00000077492e7223 */ /* 0x040fe2000000002e */
[--C-:B------:R-:W-:Y:S02]  /*8880*/  HADD2.F32 R124, -RZ, R153.reuse.H0_H0 ;  /* 0x20000099ff7c7230 */ /* 0x100fe40000004100 */
[C---:B------:R-:W-:Y:S01]  /*8890*/  FFMA R47, R73.reuse, R120, R47 ;  /* 0x00000078492f7223 */ /* 0x040fe2000000002f */
[----:B------:R1:W-:Y:S01]  /*88a0*/  STS.128 [R137+UR44+0x6200], R64 ;  /* 0x0062004089007988 */ /* 0x0003e20008000c2c */
[----:B------:R-:W-:Y:S01]  /*88b0*/  HADD2.F32 R125, -RZ, R153.H1_H1 ;  /* 0x30000099ff7d7230 */ /* 0x000fe20000004100 */
[----:B------:R-:W-:Y:S01]  /*88c0*/  F2FP.SATFINITE.E4M3.F32.PACK_AB_MERGE_C R5, R10, R7, R5 ;  /* 0x000000070a05723e */ /* 0x000fe20004807005 */
[C---:B------:R-:W-:Y:S01]  /*88d0*/  FFMA R48, R73.reuse, R121, R48 ;  /* 0x0000007949307223 */ /* 0x040fe20000000030 */
[----:B------:R-:W-:Y:S01]  /*88e0*/  F2FP.SATFINITE.E4M3.F32.PACK_AB_MERGE_C R7, R28, R27, RZ ;  /* 0x0000001b1c07723e */ /* 0x000fe200048070ff */
        /* <DEDUP_REMOVED lines=8> */
[----:B------:R-:W-:Y:S01]  /*8970*/  FMUL R56, R70, R63 ;  /* 0x0000003f46387220 */ /* 0x000fe20000400000 */
[----:B------:R-:W-:Y:S01]  /*8980*/  F2FP.SATFINITE.E4M3.F32.PACK_AB_MERGE_C R4, R2, R0, R3 ;  /* 0x000000000204723e */ /* 0x000fe20004807003 */
[C---:B------:R-:W-:Y:S01]  /*8990*/  FFMA R53, R73.reuse, R126, R53 ;  /* 0x0000007e49357223 */ /* 0x040fe20000000035 */
[----:B------:R-:W-:Y:S01]  /*89a0*/  F2FP.SATFINITE.E4M3.F32.PACK_AB_MERGE_C R7, R26, R25, R7 ;  /* 0x000000191a07723e */ /* 0x000fe20004807007 */
[C---:B------:R-:W-:Y:S01]  /*89b0*/  FFMA R54, R73.reuse, R127, R54 ;  /* 0x0000007f49367223 */ /* 0x040fe20000000036 */
[--C-:B------:R-:W-:Y:S02]  /*89c0*/  HADD2.F32 R74, -RZ, R155.reuse.H0_H0 ;  /* 0x2000009bff4a7230 */ /* 0x100fe40000004100 */
[C---:B------:R-:W-:Y:S01]  /*89d0*/  FFMA R55, R73.reuse, R128, R55 ;  /* 0x0000008049377223 */ /* 0x040fe20000000037 */
[----:B------:R-:W-:Y:S01]  /*89e0*/  HADD2.F32 R131, -RZ, R155.H1_H1 ;  /* 0x3000009bff837230 */ /* 0x000fe20000004100 */
[----:B------:R1:W-:Y:S01]  /*89f0*/  STS.128 [R179+0x6010], R4 ;  /* 0x00601004b3007388 */ /* 0x0003e20000000c00 */
[----:B------:R-:W-:Y:S01]  /*8a00*/  F2FP.SATFINITE.E4M3.F32.PACK_AB_MERGE_C R35, R36, R35, RZ ;  /* 0x000000232423723e */ /* 0x000fe200048070ff */
[C---:B------:R-:W-:Y:S01]  /*8a10*/  FFMA R56, R73.reuse, R129, R56 ;  /* 0x0000008149387223 */ /* 0x040fe20000000038 */
[----:B------:R-:W-:Y:S01]  /*8a20*/  F2FP.SATFINITE.E4M3.F32.PACK_AB_MERGE_C R39, R40, R39, RZ ;  /* 0x000000272827723e */ /* 0x000fe200048070ff */
[C---:B------:R-:W-:Y:S01]  /*8a30*/  FFMA R57, R73.reuse, R72, R57 ;  /* 0x0000004849397223 */ /* 0x040fe20000000039 */
[----:B------:R-:W-:Y:S01]  /*8a40*/  F2FP.SATFINITE.E4M3.F32.PACK_AB_MERGE_C R43, R44, R43, RZ ;  /* 0x0000002b2c2b723e */ /* 0x000fe200048070ff */
[C---:B------:R-:W-:Y:S01]  /*8a50*/  FFMA R58, R73.reuse, R75, R58 ;  /* 0x0000004b493a7223 */ /* 0x040fe2000000003a */
[C---:B------:R-:W-:Y:S01]  /*8a60*/  FFMA R59, R73.reuse, R74, R59 ;  /* 0x0000004a493b7223 */ /* 0x040fe2000000003b */
[----:B------:R-:W-:Y:S01]  /*8a70*/  F2FP.SATFINITE.E4M3.F32.PACK_AB_MERGE_C R33, R34, R33, R35 ;  /* 0x000000212221723e */ /* 0x000fe20004807023 */
        /* <DEDUP_REMOVED lines=11> */
[----:B------:R-:W-:Y:S05]  /*8b30*/  F2FP.SATFINITE.E4M3.F32.PACK_AB_MERGE_C R51, R58, R57, R59 ;  /* 0x000000393a33723e */ /* 0x000fea000480703b */
        /* <DEDUP_REMOVED lines=10> */
[----:B------:R-:W-:Y:S02]  /*8be0*/  UIADD3 UR9, UPT, UPT, UR49, 0x40, URZ ;  /* 0x0000004031097890 */ /* 0x000fe4000fffe0ff */
[----:B------:R-:W-:Y:S01]  /*8bf0*/  UIADD3 UR8, UPT, UPT, UR44, 0x6200, URZ ;  /* 0x000062002c087890 */ /* 0x000fe2000fffe0ff */
[----:B------:R-:W-:Y:S01]  /*8c00*/  UMOV UR10, UR50 ;  /* 0x00000032000a7c82 */ /* 0x000fe20008000000 */
[----:B------:R-:W-:Y:S01]  /*8c10*/  UMOV UR11, UR36 ;  /* 0x00000024000b7c82 */ /* 0x000fe20008000000 */
[----:B--2---:R-:W-:Y:S04]  /*8c20*/  UIADD3 UR4, UP0, UPT, UR6, 0x680, URZ ;  /* 0x0000068006047890 */ /* 0x004fe8000ff1e0ff */
[----:B------:R-:W-:Y:S09]  /*8c30*/  UIADD3.X UR5, UPT, UPT, URZ, UR7, URZ, UP0, !UPT ;  /* 0x00000007ff057290 */ /* 0x000ff200087fe4ff */
[----:B------:R2:W-:Y:S01]  /*8c40*/  UTMASTG.3D [UR8], [UR4] ;  /* 0x00000008040073b5 */ /* 0x0005e20008010000 */
[----:B------:R0:W-:Y:S01]  /*8c50*/  UTMACMDFLUSH ;  /* 0x00000000000079b7 */ /* 0x0001e20000000000 */
[----:B--2---:R-:W-:Y:S04]  /*8c60*/  DEPBAR.LE SB0, 0x1 ;  /* 0x000080400000791a */ /* 0x004fe80000000000 */
.L_x_120:
[----:B------:R-:W-:Y:S05]  /*8c70*/  BSYNC.RECONVERGENT B0 ;  /* 0x0000000000007941 */ /* 0x000fea0003800200 */
.L_x_119:
[----:B------:R-:W-:Y:S01]  /*8c80*/  R2UR UR4, R160 ;  /* 0x00000000a00472ca */ /* 0x000fe200000e0000 */
[----:B------:R-:W-:Y:S01]  /*8c90*/  BAR.SYNC.DEFER_BLOCKING 0x1, 0x80 ;  /* 0x0042000000007b1d */ /* 0x000fe20000010000 */
[----:B------:R-:W-:Y:S01]  /*8ca0*/  ISETP.NE.AND P0, PT, R162, 0x2, PT ;  /* 0x00000002a200780c */ /* 0x000fe20003f05270 */
[----:B------:R-:W-:Y:S01]  /*8cb0*/  UISETP.NE.AND UP0, UPT, UR46, URZ, UPT ;  /* 0x000000ff2e00728c */ /* 0x000fe2000bf05270 */
[----:B------:R-:W-:Y:S01]  /*8cc0*/  ISETP.NE.AND P1, PT, R68, 0x4, PT ;  /* 0x000000044400780c */ /* 0x000fe20003f25270 */
[----:B------:R-:W-:Y:S01]  /*8cd0*/  UIADD3 UR20, UPT, UPT, UR37, UR63, URZ ;  /* 0x0000003f25147290 */ /* 0x000fe2000fffe0ff */
[----:B------:R-:W-:Y:S02]  /*8ce0*/  SEL R0, RZ, 0x1, P0 ;  /* 0x00000001ff007807 */ /* 0x000fe40000000000 */
[----:B------:R-:W-:Y:S02]  /*8cf0*/  SEL R3, RZ, 0x1, P1 ;  /* 0x00000001ff037807 */ /* 0x000fe40000800000 */
[----:B------:R-:W-:Y:S02]  /*8d00*/  LOP3.LUT R167, R167, R0, RZ, 0x3c, !PT ;  /* 0x00000000a7a77212 */ /* 0x000fe400078e3cff */
[----:B------:R-:W-:Y:S01]  /*8d10*/  LOP3.LUT R168, R168, R3, RZ, 0x3c, !PT ;  /* 0x00000003a8a87212 */ /* 0x000fe200078e3cff */
[----:B------:R-:W-:Y:S01]  /*8d20*/  UIADD3 UR16, UPT, UPT, UR38, UR4, URZ ;  /* 0x0000000426107290 */ /* 0x000fe2000fffe0ff */
[----:B------:R-:W-:Y:S02]  /*8d30*/  SEL R162, R162, RZ, P0 ;  /* 0x000000ffa2a27207 */ /* 0x000fe40000000000 */
[----:B------:R-:W-:Y:S01]  /*8d40*/  SEL R68, R68, RZ, P1 ;  /* 0x000000ff44447207 */ /* 0x000fe20000800000 */
[----:B------:R-:W-:Y:S01]  /*8d50*/  UMOV UR36, UR59 ;  /* 0x0000003b00247c82 */ /* 0x000fe20008000000 */
[----:B------:R-:W-:Y:S07]  /*8d60*/  BRA.U UP0, `(.L_x_121) ;  /* 0xffffffc5005c7547 */ /* 0x000fee000b83ffff */
[----:B------:R-:W-:Y:S05]  /*8d70*/  EXIT ;  /* 0x000000000000794d */ /* 0x000fea0003800000 */
.L_x_25:
[----:B--2---:R2:W3:Y:S02]  /*8d80*/  SYNCS.PHASECHK.TRANS64.TRYWAIT P0, [R3+URZ+0x160], R2 ;  /* 0x00016002030075a7 */ /* 0x0044e400080011ff */
[----:B---3--:R-:W-:Y:S05]  /*8d90*/  @!P0 NANOSLEEP.SYNCS 0x989680 ;  /* 0x009896800000895d */ /* 0x008fea0003900000 */
[----:B------:R-:W3:Y:S02]  /*8da0*/  @!P0 SYNCS.PHASECHK.TRANS64 P0, [R3+URZ+0x160], R2 ;  /* 0x00016002030085a7 */ /* 0x000ee400080010ff */
[----:B---3--:R-:W-:Y:S05]  /*8db0*/  @!P0 BRA `(.L_x_25) ;  /* 0xfffffffc00f08947 */ /* 0x008fea000383ffff */
[----:B------:R-:W-:Y:S05]  /*8dc0*/  BRA `(.L_x_122) ;  /* 0xffffff8800f47947 */ /* 0x000fea000383ffff */
.L_x_28:
[----:B-1----:R-:W-:-:S07]  /*8dd0*/  MOV R0, UR33 ;  /* 0x0000002100007c02 */ /* 0x002fce0008000f00 */
.L_x_123:
[----:B-1----:R1:W2:Y:S02]  /*8de0*/  SYNCS.PHASECHK.TRANS64.TRYWAIT P0, [R0+URZ+0x60], R3 ;  /* 0x00006003000075a7 */ /* 0x0022a400080011ff */
[----:B--2---:R-:W-:Y:S05]  /*8df0*/  @!P0 NANOSLEEP.SYNCS 0x989680 ;  /* 0x009896800000895d */ /* 0x004fea0003900000 */
[----:B------:R-:W2:Y:S02]  /*8e00*/  @!P0 SYNCS.PHASECHK.TRANS64 P0, [R0+URZ+0x60], R3 ;  /* 0x00006003000085a7 */ /* 0x000ea400080010ff */
[----:B--2---:R-:W-:Y:S05]  /*8e10*/  @!P0 BRA `(.L_x_123) ;  /* 0xfffffffc00f08947 */ /* 0x004fea000383ffff */
[----:B------:R-:W-:Y:S05]  /*8e20*/  BRA `(.L_x_27) ;  /* 0xffffff8c003c7947 */ /* 0x000fea000383ffff */
.L_x_35:
[----:B-1----:R-:W-:-:S07]  /*8e30*/  MOV R0, UR17 ;  /* 0x0000001100007c02 */ /* 0x002fce0008000f00 */
.L_x_124:
[----:B-1----:R1:W2:Y:S02]  /*8e40*/  SYNCS.PHASECHK.TRANS64.TRYWAIT P0, [R0+URZ+0x60], R3 ;  /* 0x00006003000075a7 */ /* 0x0022a400080011ff */
[----:B--2---:R-:W-:Y:S05]  /*8e50*/  @!P0 NANOSLEEP.SYNCS 0x989680 ;  /* 0x009896800000895d */ /* 0x004fea0003900000 */
[----:B------:R-:W2:Y:S02]  /*8e60*/  @!P0 SYNCS.PHASECHK.TRANS64 P0, [R0+URZ+0x60], R3 ;  /* 0x00006003000085a7 */ /* 0x000ea400080010ff */
[----:B--2---:R-:W-:Y:S05]  /*8e70*/  @!P0 BRA `(.L_x_124) ;  /* 0xfffffffc00f08947 */ /* 0x004fea000383ffff */
[----:B------:R-:W-:Y:S05]  /*8e80*/  BRA `(.L_x_34) ;  /* 0xffffff8c00f87947 */ /* 0x000fea000383ffff */
.L_x_40:
[----:B-1----:R1:W2:Y:S02]  /*8e90*/  SYNCS.PHASECHK.TRANS64.TRYWAIT P0, [R3+URZ+0xf0], R0 ;  /* 0x0000f000030075a7 */ /* 0x0022a400080011ff */
[----:B--2---:R-:W-:Y:S05]  /*8ea0*/  @!P0 NANOSLEEP.SYNCS 0x989680 ;  /* 0x009896800000895d */ /* 0x004fea0003900000 */
[----:B------:R-:W2:Y:S02]  /*8eb0*/  @!P0 SYNCS.PHASECHK.TRANS64 P0, [R3+URZ+0xf0], R0 ;  /* 0x0000f000030085a7 */ /* 0x000ea400080010ff */
[----:B--2---:R-:W-:Y:S05]  /*8ec0*/  @!P0 BRA `(.L_x_40) ;  /* 0xfffffffc00f08947 */ /* 0x004fea000383ffff */
[----:B------:R-:W-:Y:S05]  /*8ed0*/  BRA `(.L_x_125) ;  /* 0xffffff90009c7947 */ /* 0x000fea000383ffff */
.L_x_44:
[----:B-1----:R-:W-:-:S07]  /*8ee0*/  MOV R0, UR4 ;  /* 0x0000000400007c02 */ /* 0x002fce0008000f00 */
.L_x_126:
[----:B-1----:R1:W2:Y:S02]  /*8ef0*/  SYNCS.PHASECHK.TRANS64.TRYWAIT P0, [R0+URZ], R3 ;  /* 0x00000003000075a7 */ /* 0x0022a400080011ff */
[----:B--2---:R-:W-:Y:S05]  /*8f00*/  @!P0 NANOSLEEP.SYNCS 0x989680 ;  /* 0x009896800000895d */ /* 0x004fea0003900000 */
[----:B------:R-:W2:Y:S02]  /*8f10*/  @!P0 SYNCS.PHASECHK.TRANS64 P0, [R0+URZ], R3 ;  /* 0x00000003000085a7 */ /* 0x000ea400080010ff */
[----:B--2---:R-:W-:Y:S05]  /*8f20*/  @!P0 BRA `(.L_x_126) ;  /* 0xfffffffc00f08947 */ /* 0x004fea000383ffff */
[----:B------:R-:W-:Y:S05]  /*8f30*/  BRA `(.L_x_127) ;  /* 0xffffff9800447947 */ /* 0x000fea000383ffff */
.L_x_45:
[----:B------:R-:W-:-:S07]  /*8f40*/  MOV R0, UR5 ;  /* 0x0000000500007c02 */ /* 0x000fce0008000f00 */
.L_x_128:
[----:B-1----:R1:W2:Y:S02]  /*8f50*/  SYNCS.PHASECHK.TRANS64.TRYWAIT P0, [R0+URZ], R3 ;  /* 0x00000003000075a7 */ /* 0x0022a400080011ff */
[----:B--2---:R-:W-:Y:S05]  /*8f60*/  @!P0 NANOSLEEP.SYNCS 0x989680 ;  /* 0x009896800000895d */ /* 0x004fea0003900000 */
[----:B------:R-:W2:Y:S02]  /*8f70*/  @!P0 SYNCS.PHASECHK.TRANS64 P0, [R0+URZ], R3 ;  /* 0x00000003000085a7 */ /* 0x000ea400080010ff */
[----:B--2---:R-:W-:Y:S05]  /*8f80*/  @!P0 BRA `(.L_x_128) ;  /* 0xfffffffc00f08947 */ /* 0x004fea000383ffff */
[----:B------:R-:W-:Y:S05]  /*8f90*/  BRA `(.L_x_129) ;  /* 0xffffff9800507947 */ /* 0x000fea000383ffff */
.L_x_46:
[----:B------:R-:W-:-:S07]  /*8fa0*/  MOV R0, UR5 ;  /* 0x0000000500007c02 */ /* 0x000fce0008000f00 */
.L_x_130:
[----:B-1----:R1:W2:Y:S02]  /*8fb0*/  SYNCS.PHASECHK.TRANS64.TRYWAIT P0, [R0+URZ], R3 ;  /* 0x00000003000075a7 */ /* 0x0022a400080011ff */
[----:B--2---:R-:W-:Y:S05]  /*8fc0*/  @!P0 NANOSLEEP.SYNCS 0x989680 ;  /* 0x009896800000895d */ /* 0x004fea0003900000 */
[----:B------:R-:W2:Y:S02]  /*8fd0*/  @!P0 SYNCS.PHASECHK.TRANS64 P0, [R0+URZ], R3 ;  /* 0x00000003000085a7 */ /* 0x000ea400080010ff */
[----:B--2---:R-:W-:Y:S05]  /*8fe0*/  @!P0 BRA `(.L_x_130) ;  /* 0xfffffffc00f08947 */ /* 0x004fea000383ffff */
[----:B------:R-:W-:Y:S05]  /*8ff0*/  BRA `(.L_x_131) ;  /* 0xffffff98005c7947 */ /* 0x000fea000383ffff */
.L_x_47:
[----:B------:R-:W-:-:S07]  /*9000*/  MOV R0, UR5 ;  /* 0x0000000500007c02 */ /* 0x000fce0008000f00 */
.L_x_132:
[----:B-1----:R1:W2:Y:S02]  /*9010*/  SYNCS.PHASECHK.TRANS64.TRYWAIT P0, [R0+URZ], R3 ;  /* 0x00000003000075a7 */ /* 0x0022a400080011ff */
[----:B--2---:R-:W-:Y:S05]  /*9020*/  @!P0 NANOSLEEP.SYNCS 0x989680 ;  /* 0x009896800000895d */ /* 0x004fea0003900000 */
[----:B------:R-:W2:Y:S02]  /*9030*/  @!P0 SYNCS.PHASECHK.TRANS64 P0, [R0+URZ], R3 ;  /* 0x00000003000085a7 */ /* 0x000ea400080010ff */
[----:B--2---:R-:W-:Y:S05]  /*9040*/  @!P0 BRA `(.L_x_132) ;  /* 0xfffffffc00f08947 */ /* 0x004fea000383ffff */
[----:B------:R-:W-:Y:S05]  /*9050*/  BRA `(.L_x_133) ;  /* 0xffffff9800687947 */ /* 0x000fea000383ffff */
.L_x_48:
[----:B------:R-:W-:-:S07]  /*9060*/  MOV R0, UR5 ;  /* 0x0000000500007c02 */ /* 0x000fce0008000f00 */
.L_x_134:
[----:B-1----:R1:W2:Y:S02]  /*9070*/  SYNCS.PHASECHK.TRANS64.TRYWAIT P0, [R0+URZ], R3 ;  /* 0x00000003000075a7 */ /* 0x0022a400080011ff */
[----:B--2---:R-:W-:Y:S05]  /*9080*/  @!P0 NANOSLEEP.SYNCS 0x989680 ;  /* 0x009896800000895d */ /* 0x004fea0003900000 */
[----:B------:R-:W2:Y:S02]  /*9090*/  @!P0 SYNCS.PHASECHK.TRANS64 P0, [R0+URZ], R3 ;  /* 0x00000003000085a7 */ /* 0x000ea400080010ff */
[----:B--2---:R-:W-:Y:S05]  /*90a0*/  @!P0 BRA `(.L_x_134) ;  /* 0xfffffffc00f08947 */ /* 0x004fea000383ffff */
[----:B------:R-:W-:Y:S05]  /*90b0*/  BRA `(.L_x_135) ;  /* 0xffffff9800747947 */ /* 0x000fea000383ffff */
.L_x_49:
[----:B------:R-:W-:-:S07]  /*90c0*/  MOV R0, UR5 ;  /* 0x0000000500007c02 */ /* 0x000fce0008000f00 */
.L_x_136:
[----:B-1----:R1:W2:Y:S02]  /*90d0*/  SYNCS.PHASECHK.TRANS64.TRYWAIT P0, [R0+URZ], R3 ;  /* 0x00000003000075a7 */ /* 0x0022a400080011ff */
[----:B--2---:R-:W-:Y:S05]  /*90e0*/  @!P0 NANOSLEEP.SYNCS 0x989680 ;  /* 0x009896800000895d */ /* 0x004fea0003900000 */
[----:B------:R-:W2:Y:S02]  /*90f0*/  @!P0 SYNCS.PHASECHK.TRANS64 P0, [R0+URZ], R3 ;  /* 0x00000003000085a7 */ /* 0x000ea400080010ff */
[----:B--2---:R-:W-:Y:S05]  /*9100*/  @!P0 BRA `(.L_x_136) ;  /* 0xfffffffc00f08947 */ /* 0x004fea000383ffff */
[----:B------:R-:W-:Y:S05]  /*9110*/  BRA `(.L_x_137) ;  /* 0xffffff9800807947 */ /* 0x000fea000383ffff */
.L_x_50:
[----:B------:R-:W-:-:S07]  /*9120*/  MOV R0, UR5 ;  /* 0x0000000500007c02 */ /* 0x000fce0008000f00 */
.L_x_138:
[----:B-1----:R1:W2:Y:S02]  /*9130*/  SYNCS.PHASECHK.TRANS64.TRYWAIT P0, [R0+URZ], R3 ;  /* 0x00000003000075a7 */ /* 0x0022a400080011ff */
[----:B--2---:R-:W-:Y:S05]  /*9140*/  @!P0 NANOSLEEP.SYNCS 0x989680 ;  /* 0x009896800000895d */ /* 0x004fea0003900000 */
[----:B------:R-:W2:Y:S02]  /*9150*/  @!P0 SYNCS.PHASECHK.TRANS64 P0, [R0+URZ], R3 ;  /* 0x00000003000085a7 */ /* 0x000ea400080010ff */
[----:B--2---:R-:W-:Y:S05]  /*9160*/  @!P0 BRA `(.L_x_138) ;  /* 0xfffffffc00f08947 */ /* 0x004fea000383ffff */
[----:B------:R-:W-:Y:S05]  /*9170*/  BRA `(.L_x_139) ;  /* 0xffffff98008c7947 */ /* 0x000fea000383ffff */
.L_x_51:
[----:B------:R-:W-:-:S07]  /*9180*/  MOV R0, UR5 ;  /* 0x0000000500007c02 */ /* 0x000fce0008000f00 */
.L_x_140:
[----:B-1----:R1:W2:Y:S02]  /*9190*/  SYNCS.PHASECHK.TRANS64.TRYWAIT P0, [R0+URZ], R3 ;  /* 0x00000003000075a7 */ /* 0x0022a400080011ff */
[----:B--2---:R-:W-:Y:S05]  /*91a0*/  @!P0 NANOSLEEP.SYNCS 0x989680 ;  /* 0x009896800000895d */ /* 0x004fea0003900000 */
[----:B------:R-:W2:Y:S02]  /*91b0*/  @!P0 SYNCS.PHASECHK.TRANS64 P0, [R0+URZ], R3 ;  /* 0x00000003000085a7 */ /* 0x000ea400080010ff */
[----:B--2---:R-:W-:Y:S05]  /*91c0*/  @!P0 BRA `(.L_x_140) ;  /* 0xfffffffc00f08947 */ /* 0x004fea000383ffff */
[----:B------:R-:W-:Y:S05]  /*91d0*/  BRA `(.L_x_141) ;  /* 0xffffff9800987947 */ /* 0x000fea000383ffff */
.L_x_52:
[----:B------:R-:W-:-:S07]  /*91e0*/  MOV R0, UR5 ;  /* 0x0000000500007c02 */ /* 0x000fce0008000f00 */
.L_x_142:
[----:B-1----:R1:W2:Y:S02]  /*91f0*/  SYNCS.PHASECHK.TRANS64.TRYWAIT P0, [R0+URZ], R3 ;  /* 0x00000003000075a7 */ /* 0x0022a400080011ff */
[----:B--2---:R-:W-:Y:S05]  /*9200*/  @!P0 NANOSLEEP.SYNCS 0x989680 ;  /* 0x009896800000895d */ /* 0x004fea0003900000 */
[----:B------:R-:W2:Y:S02]  /*9210*/  @!P0 SYNCS.PHASECHK.TRANS64 P0, [R0+URZ], R3 ;  /* 0x00000003000085a7 */ /* 0x000ea400080010ff */
[----:B--2---:R-:W-:Y:S05]  /*9220*/  @!P0 BRA `(.L_x_142) ;  /* 0xfffffffc00f08947 */ /* 0x004fea000383ffff */
[----:B------:R-:W-:Y:S05]  /*9230*/  BRA `(.L_x_143) ;  /* 0xffffff9800a47947 */ /* 0x000fea000383ffff */
.L_x_53:
[----:B------:R-:W-:-:S07]  /*9240*/  MOV R0, UR5 ;  /* 0x0000000500007c02 */ /* 0x000fce0008000f00 */
.L_x_144:
[----:B-1----:R1:W2:Y:S02]  /*9250*/  SYNCS.PHASECHK.TRANS64.TRYWAIT P0, [R0+URZ], R3 ;  /* 0x00000003000075a7 */ /* 0x0022a400080011ff */
[----:B--2---:R-:W-:Y:S05]  /*9260*/  @!P0 NANOSLEEP.SYNCS 0x989680 ;  /* 0x009896800000895d */ /* 0x004fea0003900000 */
[----:B------:R-:W2:Y:S02]  /*9270*/  @!P0 SYNCS.PHASECHK.TRANS64 P0, [R0+URZ], R3 ;  /* 0x00000003000085a7 */ /* 0x000ea400080010ff */
[----:B--2---:R-:W-:Y:S05]  /*9280*/  @!P0 BRA `(.L_x_144) ;  /* 0xfffffffc00f08947 */ /* 0x004fea000383ffff */
[----:B------:R-:W-:Y:S05]  /*9290*/  BRA `(.L_x_145) ;  /* 0xffffff9800b07947 */ /* 0x000fea000383ffff */
.L_x_54:
[----:B------:R-:W-:-:S07]  /*92a0*/  MOV R0, UR5 ;  /* 0x0000000500007c02 */ /* 0x000fce0008000f00 */
.L_x_146:
[----:B-1----:R1:W2:Y:S02]  /*92b0*/  SYNCS.PHASECHK.TRANS64.TRYWAIT P0, [R0+URZ], R3 ;  /* 0x00000003000075a7 */ /* 0x0022a400080011ff */
[----:B--2---:R-:W-:Y:S05]  /*92c0*/  @!P0 NANOSLEEP.SYNCS 0x989680 ;  /* 0x009896800000895d */ /* 0x004fea0003900000 */
[----:B------:R-:W2:Y:S02]  /*92d0*/  @!P0 SYNCS.PHASECHK.TRANS64 P0, [R0+URZ], R3 ;  /* 0x00000003000085a7 */ /* 0x000ea400080010ff */
[----:B--2---:R-:W-:Y:S05]  /*92e0*/  @!P0 BRA `(.L_x_146) ;  /* 0xfffffffc00f08947 */ /* 0x004fea000383ffff */
[----:B------:R-:W-:Y:S05]  /*92f0*/  BRA `(.L_x_147) ;  /* 0xffffff9800bc7947 */ /* 0x000fea000383ffff */
.L_x_57:
[----:B-1----:R1:W2:Y:S02]  /*9300*/  SYNCS.PHASECHK.TRANS64.TRYWAIT P0, [R2+URZ+0x150], R5 ;  /* 0x00015005020075a7 */ /* 0x0022a400080011ff */
[----:B--2---:R-:W-:Y:S05]  /*9310*/  @!P0 NANOSLEEP.SYNCS 0x989680 ;  /* 0x009896800000895d */ /* 0x004fea0003900000 */
[----:B------:R-:W2:Y:S02]  /*9320*/  @!P0 SYNCS.PHASECHK.TRANS64 P0, [R2+URZ+0x150], R5 ;  /* 0x00015005020085a7 */ /* 0x000ea400080010ff */
[----:B--2---:R-:W-:Y:S05]  /*9330*/  @!P0 BRA `(.L_x_57) ;  /* 0xfffffffc00f08947 */ /* 0x004fea000383ffff */
[----:B------:R-:W-:Y:S05]  /*9340*/  BRA `(.L_x_148) ;  /* 0xffffff9c00187947 */ /* 0x000fea000383ffff */
.L_x_58:
[----:B------:R-:W-:-:S07]  /*9350*/  MOV R2, UR4 ;  /* 0x0000000400027c02 */ /* 0x000fce0008000f00 */
.L_x_149:
[----:B-1----:R1:W2:Y:S02]  /*9360*/  SYNCS.PHASECHK.TRANS64.TRYWAIT P0, [R2+URZ+0x100], R5 ;  /* 0x00010005020075a7 */ /* 0x0022a400080011ff */
[----:B--2---:R-:W-:Y:S05]  /*9370*/  @!P0 NANOSLEEP.SYNCS 0x989680 ;  /* 0x009896800000895d */ /* 0x004fea0003900000 */
[----:B------:R-:W2:Y:S02]  /*9380*/  @!P0 SYNCS.PHASECHK.TRANS64 P0, [R2+URZ+0x100], R5 ;  /* 0x00010005020085a7 */ /* 0x000ea400080010ff */
[----:B--2---:R-:W-:Y:S05]  /*9390*/  @!P0 BRA `(.L_x_149) ;  /* 0xfffffffc00f08947 */ /* 0x004fea000383ffff */
[----:B------:R-:W-:Y:S05]  /*93a0*/  BRA `(.L_x_150) ;  /* 0xffffff9c00287947 */ /* 0x000fea000383ffff */
.L_x_59:
[----:B-1----:R1:W2:Y:S02]  /*93b0*/  SYNCS.PHASECHK.TRANS64.TRYWAIT P1, [R2+URZ+0xf0], R5 ;  /* 0x0000f005020075a7 */ /* 0x0022a400080211ff */
[----:B--2---:R-:W-:Y:S05]  /*93c0*/  @!P1 NANOSLEEP.SYNCS 0x989680 ;  /* 0x009896800000995d */ /* 0x004fea0003900000 */
[----:B------:R-:W2:Y:S02]  /*93d0*/  @!P1 SYNCS.PHASECHK.TRANS64 P1, [R2+URZ+0xf0], R5 ;  /* 0x0000f005020095a7 */ /* 0x000ea400080210ff */
[----:B--2---:R-:W-:Y:S05]  /*93e0*/  @!P1 BRA `(.L_x_59) ;  /* 0xfffffffc00f09947 */ /* 0x004fea000383ffff */
[----:B------:R-:W-:Y:S05]  /*93f0*/  BRA `(.L_x_151) ;  /* 0xffffff9c00587947 */ /* 0x000fea000383ffff */
.L_x_62:
[----:B------:R-:W-:-:S07]  /*9400*/  MOV R0, UR4 ;  /* 0x0000000400007c02 */ /* 0x000fce0008000f00 */
.L_x_152:
[----:B-1----:R1:W2:Y:S02]  /*9410*/  SYNCS.PHASECHK.TRANS64.TRYWAIT P0, [R0+URZ+0x100], R3 ;  /* 0x00010003000075a7 */ /* 0x0022a400080011ff */
[----:B--2---:R-:W-:Y:S05]  /*9420*/  @!P0 NANOSLEEP.SYNCS 0x989680 ;  /* 0x009896800000895d */ /* 0x004fea0003900000 */
[----:B------:R-:W2:Y:S02]  /*9430*/  @!P0 SYNCS.PHASECHK.TRANS64 P0, [R0+URZ+0x100], R3 ;  /* 0x00010003000085a7 */ /* 0x000ea400080010ff */
[----:B--2---:R-:W-:Y:S05]  /*9440*/  @!P0 BRA `(.L_x_152) ;  /* 0xfffffffc00f08947 */ /* 0x004fea000383ffff */
[----:B------:R-:W-:Y:S05]  /*9450*/  BRA `(.L_x_61) ;  /* 0xffffff9c00ac7947 */ /* 0x000fea000383ffff */
.L_x_69:
[----:B-1----:R1:W2:Y:S02]  /*9460*/  SYNCS.PHASECHK.TRANS64.TRYWAIT P1, [R0+URZ+0xf0], R5 ;  /* 0x0000f005000075a7 */ /* 0x0022a400080211ff */
[----:B--2---:R-:W-:Y:S05]  /*9470*/  @!P1 NANOSLEEP.SYNCS 0x989680 ;  /* 0x009896800000995d */ /* 0x004fea0003900000 */
[----:B------:R-:W2:Y:S02]  /*9480*/  @!P1 SYNCS.PHASECHK.TRANS64 P1, [R0+URZ+0xf0], R5 ;  /* 0x0000f005000095a7 */ /* 0x000ea400080210ff */
[----:B--2---:R-:W-:Y:S05]  /*9490*/  @!P1 BRA `(.L_x_69) ;  /* 0xfffffffc00f09947 */ /* 0x004fea000383ffff */
[----:B------:R-:W-:Y:S05]  /*94a0*/  BRA `(.L_x_153) ;  /* 0xffffffa400107947 */ /* 0x000fea000383ffff */
.L_x_70:
[----:B------:R-:W-:-:S07]  /*94b0*/  MOV R3, UR22 ;  /* 0x0000001600037c02 */ /* 0x000fce0008000f00 */
.L_x_154:
[----:B-1----:R1:W2:Y:S02]  /*94c0*/  SYNCS.PHASECHK.TRANS64.TRYWAIT P0, [R3+URZ+0x130], R0 ;  /* 0x00013000030075a7 */ /* 0x0022a400080011ff */
[----:B--2---:R-:W-:Y:S05]  /*94d0*/  @!P0 NANOSLEEP.SYNCS 0x989680 ;  /* 0x009896800000895d */ /* 0x004fea0003900000 */
[----:B------:R-:W2:Y:S02]  /*94e0*/  @!P0 SYNCS.PHASECHK.TRANS64 P0, [R3+URZ+0x130], R0 ;  /* 0x00013000030085a7 */ /* 0x000ea400080010ff */
[----:B--2---:R-:W-:Y:S05]  /*94f0*/  @!P0 BRA `(.L_x_154) ;  /* 0xfffffffc00f08947 */ /* 0x004fea000383ffff */
[----:B------:R-:W-:Y:S05]  /*9500*/  BRA `(.L_x_155) ;  /* 0xffffffa400487947 */ /* 0x000fea000383ffff */
.L_x_73:
[----:B------:R-:W-:Y:S07]  /*9510*/  MOV R0, UR5 ;  /* 0x0000000500007c02 */ /* 0x000fee0008000f00 */
.L_x_156:
[----:B-1----:R1:W2:Y:S02]  /*9520*/  SYNCS.PHASECHK.TRANS64.TRYWAIT P0, [R0+URZ], R3 ;  /* 0x00000003000075a7 */ /* 0x0022a400080011ff */
[----:B--2---:R-:W-:Y:S05]  /*9530*/  @!P0 NANOSLEEP.SYNCS 0x989680 ;  /* 0x009896800000895d */ /* 0x004fea0003900000 */
[----:B------:R-:W2:Y:S02]  /*9540*/  @!P0 SYNCS.PHASECHK.TRANS64 P0, [R0+URZ], R3 ;  /* 0x00000003000085a7 */ /* 0x000ea400080010ff */
[----:B--2---:R-:W-:Y:S05]  /*9550*/  @!P0 BRA `(.L_x_156) ;  /* 0xfffffffc00f08947 */ /* 0x004fea000383ffff */
[----:B------:R-:W-:Y:S05]  /*9560*/  BRA `(.L_x_72) ;  /* 0xffffffa400647947 */ /* 0x000fea000383ffff */
.L_x_76:
[----:B------:R-:W-:-:S07]  /*9570*/  MOV R0, UR4 ;  /* 0x0000000400007c02 */ /* 0x000fce0008000f00 */
.L_x_157:
[----:B--2---:R2:W4:Y:S02]  /*9580*/  SYNCS.PHASECHK.TRANS64.TRYWAIT P0, [R0+URZ], R3 ;  /* 0x00000003000075a7 */ /* 0x00452400080011ff */
[----:B----4-:R-:W-:Y:S05]  /*9590*/  @!P0 NANOSLEEP.SYNCS 0x989680 ;  /* 0x009896800000895d */ /* 0x010fea0003900000 */
[----:B------:R-:W4:Y:S02]  /*95a0*/  @!P0 SYNCS.PHASECHK.TRANS64 P0, [R0+URZ], R3 ;  /* 0x00000003000085a7 */ /* 0x000f2400080010ff */
[----:B----4-:R-:W-:Y:S05]  /*95b0*/  @!P0 BRA `(.L_x_157) ;  /* 0xfffffffc00f08947 */ /* 0x010fea000383ffff */
[----:B------:R-:W-:Y:S05]  /*95c0*/  BRA `(.L_x_158) ;  /* 0xffffffa800187947 */ /* 0x000fea000383ffff */
.L_x_77:
[----:B------:R-:W-:-:S07]  /*95d0*/  MOV R0, UR5 ;  /* 0x0000000500007c02 */ /* 0x000fce0008000f00 */
.L_x_159:
[----:B-1----:R1:W2:Y:S02]  /*95e0*/  SYNCS.PHASECHK.TRANS64.TRYWAIT P0, [R0+URZ], R3 ;  /* 0x00000003000075a7 */ /* 0x0022a400080011ff */
[----:B--2---:R-:W-:Y:S05]  /*95f0*/  @!P0 NANOSLEEP.SYNCS 0x989680 ;  /* 0x009896800000895d */ /* 0x004fea0003900000 */
[----:B------:R-:W2:Y:S02]  /*9600*/  @!P0 SYNCS.PHASECHK.TRANS64 P0, [R0+URZ], R3 ;  /* 0x00000003000085a7 */ /* 0x000ea400080010ff */
[----:B--2---:R-:W-:Y:S05]  /*9610*/  @!P0 BRA `(.L_x_159) ;  /* 0xfffffffc00f08947 */ /* 0x004fea000383ffff */
[----:B------:R-:W-:Y:S05]  /*9620*/  BRA `(.L_x_160) ;  /* 0xffffffa800247947 */ /* 0x000fea000383ffff */
.L_x_78:
[----:B------:R-:W-:-:S07]  /*9630*/  MOV R0, UR5 ;  /* 0x0000000500007c02 */ /* 0x000fce0008000f00 */
.L_x_161:
[----:B-1----:R1:W2:Y:S02]  /*9640*/  SYNCS.PHASECHK.TRANS64.TRYWAIT P0, [R0+URZ], R3 ;  /* 0x00000003000075a7 */ /* 0x0022a400080011ff */
[----:B--2---:R-:W-:Y:S05]  /*9650*/  @!P0 NANOSLEEP.SYNCS 0x989680 ;  /* 0x009896800000895d */ /* 0x004fea0003900000 */
[----:B------:R-:W2:Y:S02]  /*9660*/  @!P0 SYNCS.PHASECHK.TRANS64 P0, [R0+URZ], R3 ;  /* 0x00000003000085a7 */ /* 0x000ea400080010ff */
[----:B--2---:R-:W-:Y:S05]  /*9670*/  @!P0 BRA `(.L_x_161) ;  /* 0xfffffffc00f08947 */ /* 0x004fea000383ffff */
[----:B------:R-:W-:Y:S05]  /*9680*/  BRA `(.L_x_162) ;  /* 0xffffffa800307947 */ /* 0x000fea000383ffff */
.L_x_79:
[----:B------:R-:W-:-:S07]  /*9690*/  MOV R0, UR4 ;  /* 0x0000000400007c02 */ /* 0x000fce0008000f00 */
.L_x_163:
[----:B-1----:R1:W2:Y:S02]  /*96a0*/  SYNCS.PHASECHK.TRANS64.TRYWAIT P0, [R0+URZ], R3 ;  /* 0x00000003000075a7 */ /* 0x0022a400080011ff */
[----:B--2---:R-:W-:Y:S05]  /*96b0*/  @!P0 NANOSLEEP.SYNCS 0x989680 ;  /* 0x009896800000895d */ /* 0x004fea0003900000 */
[----:B------:R-:W2:Y:S02]  /*96c0*/  @!P0 SYNCS.PHASECHK.TRANS64 P0, [R0+URZ], R3 ;  /* 0x00000003000085a7 */ /* 0x000ea400080010ff */
[----:B--2---:R-:W-:Y:S05]  /*96d0*/  @!P0 BRA `(.L_x_163) ;  /* 0xfffffffc00f08947 */ /* 0x004fea000383ffff */
[----:B------:R-:W-:Y:S05]  /*96e0*/  BRA `(.L_x_164) ;  /* 0xffffffa8003c7947 */ /* 0x000fea000383ffff */
.L_x_84:
[----:B--2---:R2:W3:Y:S02]  /*96f0*/  SYNCS.PHASECHK.TRANS64.TRYWAIT P0, [R12+URZ+0xf0], R9 ;  /* 0x0000f0090c0075a7 */ /* 0x0044e400080011ff */
[----:B---3--:R-:W-:Y:S05]  /*9700*/  @!P0 NANOSLEEP.SYNCS 0x989680 ;  /* 0x009896800000895d */ /* 0x008fea0003900000 */
[----:B------:R-:W3:Y:S02]  /*9710*/  @!P0 SYNCS.PHASECHK.TRANS64 P0, [R12+URZ+0xf0], R9 ;  /* 0x0000f0090c0085a7 */ /* 0x000ee400080010ff */
[----:B---3--:R-:W-:Y:S05]  /*9720*/  @!P0 BRA `(.L_x_84) ;  /* 0xfffffffc00f08947 */ /* 0x008fea000383ffff */
[----:B------:R-:W-:Y:S05]  /*9730*/  BRA `(.L_x_165) ;  /* 0xffffffac00547947 */ /* 0x000fea000383ffff */
.L_x_87:
[----:B------:R-:W-:Y:S07]  /*9740*/  MOV R0, UR21 ;  /* 0x0000001500007c02 */ /* 0x000fee0008000f00 */
.L_x_166:
[----:B--2---:R2:W3:Y:S02]  /*9750*/  SYNCS.PHASECHK.TRANS64.TRYWAIT P2, [R0+URZ+0xe8], R11 ;  /* 0x0000e80b000075a7 */ /* 0x0044e400080411ff */
[----:B---3--:R-:W-:Y:S05]  /*9760*/  @!P2 NANOSLEEP.SYNCS 0x989680 ;  /* 0x009896800000a95d */ /* 0x008fea0003900000 */
[----:B------:R-:W3:Y:S02]  /*9770*/  @!P2 SYNCS.PHASECHK.TRANS64 P2, [R0+URZ+0xe8], R11 ;  /* 0x0000e80b0000a5a7 */ /* 0x000ee400080410ff */
[----:B---3--:R-:W-:Y:S05]  /*9780*/  @!P2 BRA `(.L_x_166) ;  /* 0xfffffffc00f0a947 */ /* 0x008fea000383ffff */
[----:B------:R-:W-:Y:S05]  /*9790*/  BRA `(.L_x_86) ;  /* 0xffffffb000bc7947 */ /* 0x000fea000383ffff */
.L_x_90:
[----:B--2---:R-:W-:Y:S07]  /*97a0*/  MOV R0, UR21 ;  /* 0x0000001500007c02 */ /* 0x004fee0008000f00 */
.L_x_167:
[----:B--2---:R2:W3:Y:S02]  /*97b0*/  SYNCS.PHASECHK.TRANS64.TRYWAIT P0, [R0+URZ+0xd0], R9 ;  /* 0x0000d009000075a7 */ /* 0x0044e400080011ff */
[----:B---3--:R-:W-:Y:S05]  /*97c0*/  @!P0 NANOSLEEP.SYNCS 0x989680 ;  /* 0x009896800000895d */ /* 0x008fea0003900000 */
[----:B------:R-:W3:Y:S02]  /*97d0*/  @!P0 SYNCS.PHASECHK.TRANS64 P0, [R0+URZ+0xd0], R9 ;  /* 0x0000d009000085a7 */ /* 0x000ee400080010ff */
[----:B---3--:R-:W-:Y:S05]  /*97e0*/  @!P0 BRA `(.L_x_167) ;  /* 0xfffffffc00f08947 */ /* 0x008fea000383ffff */
[----:B------:R-:W-:Y:S05]  /*97f0*/  BRA `(.L_x_168) ;  /* 0xffffffb400187947 */ /* 0x000fea000383ffff */
.L_x_91:
[----:B------:R-:W-:Y:S07]  /*9800*/  MOV R0, UR21 ;  /* 0x0000001500007c02 */ /* 0x000fee0008000f00 */
.L_x_169:
[----:B--2---:R2:W3:Y:S02]  /*9810*/  SYNCS.PHASECHK.TRANS64.TRYWAIT P0, [R0+URZ+0xd8], R9 ;  /* 0x0000d809000075a7 */ /* 0x0044e400080011ff */
[----:B---3--:R-:W-:Y:S05]  /*9820*/  @!P0 NANOSLEEP.SYNCS 0x989680 ;  /* 0x009896800000895d */ /* 0x008fea0003900000 */
[----:B------:R-:W3:Y:S02]  /*9830*/  @!P0 SYNCS.PHASECHK.TRANS64 P0, [R0+URZ+0xd8], R9 ;  /* 0x0000d809000085a7 */ /* 0x000ee400080010ff */
[----:B---3--:R-:W-:Y:S05]  /*9840*/  @!P0 BRA `(.L_x_169) ;  /* 0xfffffffc00f08947 */ /* 0x008fea000383ffff */
[----:B------:R-:W-:Y:S05]  /*9850*/  BRA `(.L_x_170) ;  /* 0xffffffb400547947 */ /* 0x000fea000383ffff */
.L_x_93:
[----:B------:R-:W-:-:S07]  /*9860*/  MOV R0, UR21 ;  /* 0x0000001500007c02 */ /* 0x000fce0008000f00 */
.L_x_171:
[----:B---3--:R3:W4:Y:S02]  /*9870*/  SYNCS.PHASECHK.TRANS64.TRYWAIT P0, [R0+URZ+0xd0], R3 ;  /* 0x0000d003000075a7 */ /* 0x00872400080011ff */
[----:B----4-:R-:W-:Y:S05]  /*9880*/  @!P0 NANOSLEEP.SYNCS 0x989680 ;  /* 0x009896800000895d */ /* 0x010fea0003900000 */
[----:B------:R-:W4:Y:S02]  /*9890*/  @!P0 SYNCS.PHASECHK.TRANS64 P0, [R0+URZ+0xd0], R3 ;  /* 0x0000d003000085a7 */ /* 0x000f2400080010ff */
[----:B----4-:R-:W-:Y:S05]  /*98a0*/  @!P0 BRA `(.L_x_171) ;  /* 0xfffffffc00f08947 */ /* 0x010fea000383ffff */
[----:B------:R-:W-:Y:S05]  /*98b0*/  BRA `(.L_x_172) ;  /* 0xffffffb400c87947 */ /* 0x000fea000383ffff */
.L_x_95:
[----:B-1----:R1:W2:Y:S02]  /*98c0*/  SYNCS.PHASECHK.TRANS64.TRYWAIT P0, [R3+URZ+0xf0], R0 ;  /* 0x0000f000030075a7 */ /* 0x0022a400080011ff */
[----:B--2---:R-:W-:Y:S05]  /*98d0*/  @!P0 NANOSLEEP.SYNCS 0x989680 ;  /* 0x009896800000895d */ /* 0x004fea0003900000 */
[----:B------:R-:W2:Y:S02]  /*98e0*/  @!P0 SYNCS.PHASECHK.TRANS64 P0, [R3+URZ+0xf0], R0 ;  /* 0x0000f000030085a7 */ /* 0x000ea400080010ff */
[----:B--2---:R-:W-:Y:S05]  /*98f0*/  @!P0 BRA `(.L_x_95) ;  /* 0xfffffffc00f08947 */ /* 0x004fea000383ffff */
[----:B------:R-:W-:Y:S05]  /*9900*/  BRA `(.L_x_173) ;  /* 0xffffffb800887947 */ /* 0x000fea000383ffff */
.L_x_106:
[----:B-1----:R1:W2:Y:S02]  /*9910*/  SYNCS.PHASECHK.TRANS64.TRYWAIT P1, [R3+URZ+0xc0], R0 ;  /* 0x0000c000030075a7 */ /* 0x0022a400080211ff */
[----:B--2---:R-:W-:Y:S05]  /*9920*/  @!P1 NANOSLEEP.SYNCS 0x989680 ;  /* 0x009896800000995d */ /* 0x004fea0003900000 */
[----:B------:R-:W2:Y:S02]  /*9930*/  @!P1 SYNCS.PHASECHK.TRANS64 P1, [R3+URZ+0xc0], R0 ;  /* 0x0000c000030095a7 */ /* 0x000ea400080210ff */
[----:B--2---:R-:W-:Y:S05]  /*9940*/  @!P1 BRA `(.L_x_106) ;  /* 0xfffffffc00f09947 */ /* 0x004fea000383ffff */
[----:B------:R-:W-:Y:S05]  /*9950*/  BRA `(.L_x_105) ;  /* 0xffffffc800047947 */ /* 0x000fea000383ffff */
.L_x_108:
[----:B--2---:R2:W4:Y:S02]  /*9960*/  SYNCS.PHASECHK.TRANS64.TRYWAIT P0, [R186+URZ+0x110], R5 ;  /* 0x00011005ba0075a7 */ /* 0x00452400080011ff */
[----:B----4-:R-:W-:Y:S05]  /*9970*/  @!P0 NANOSLEEP.SYNCS 0x989680 ;  /* 0x009896800000895d */ /* 0x010fea0003900000 */
[----:B------:R-:W4:Y:S02]  /*9980*/  @!P0 SYNCS.PHASECHK.TRANS64 P0, [R186+URZ+0x110], R5 ;  /* 0x00011005ba0085a7 */ /* 0x000f2400080010ff */
[----:B----4-:R-:W-:Y:S05]  /*9990*/  @!P0 BRA `(.L_x_108) ;  /* 0xfffffffc00f08947 */ /* 0x010fea000383ffff */
[----:B------:R-:W-:Y:S05]  /*99a0*/  BRA `(.L_x_107) ;  /* 0xffffffc800607947 */ /* 0x000fea000383ffff */
.L_x_117:
[----:B--2---:R2:W3:Y:S02]  /*99b0*/  SYNCS.PHASECHK.TRANS64.TRYWAIT P0, [R193+URZ+0xc0], R0 ;  /* 0x0000c000c10075a7 */ /* 0x0044e400080011ff */
[----:B---3--:R-:W-:Y:S05]  /*99c0*/  @!P0 NANOSLEEP.SYNCS 0x989680 ;  /* 0x009896800000895d */ /* 0x008fea0003900000 */
[----:B------:R-:W3:Y:S02]  /*99d0*/  @!P0 SYNCS.PHASECHK.TRANS64 P0, [R193+URZ+0xc0], R0 ;  /* 0x0000c000c10085a7 */ /* 0x000ee400080010ff */
[----:B---3--:R-:W-:Y:S05]  /*99e0*/  @!P0 BRA `(.L_x_117) ;  /* 0xfffffffc00f08947 */ /* 0x008fea000383ffff */
[----:B------:R-:W-:Y:S05]  /*99f0*/  BRA `(.L_x_116) ;  /* 0xffffffdc006c7947 */ /* 0x000fea000383ffff */
        .weak           $__internal_0_$__cuda_sm10x_tcgen05_guardrail_trap_col_being_dealloced_not_returned_by_alloc
        .type           $__internal_0_$__cuda_sm10x_tcgen05_guardrail_trap_col_being_dealloced_not_returned_by_alloc,@function
        .size           $__internal_0_$__cuda_sm10x_tcgen05_guardrail_trap_col_being_dealloced_not_returned_by_alloc,($__internal_1_$__cuda_sm10x_tcgen05_guardrail_trap_phase_invalid_during_alloc - $__internal_0_$__cuda_sm10x_tcgen05_guardrail_trap_col_being_dealloced_not_returned_by_alloc)
$__internal_0_$__cuda_sm10x_tcgen05_guardrail_trap_col_being_dealloced_not_returned_by_alloc:
[----:B------:R-:W-:Y:S05]  /*9a00*/  BPT.TRAP 0x1 ;  /* 0x000000040000795c */ /* 0x000fea0000300000 */
[----:B------:R-:W-:-:S04]  /*9a10*/  HFMA2 R3, -RZ, RZ, 0, 0 ;  /* 0x00000000ff037431 */ /* 0x000fc800000001ff */
[----:B------:R-:W-:Y:S05]  /*9a20*/  RET.REL.NODEC R2 `(_ZN7cutlass13device_kernelINS_4gemm6kernel13GemmUniversalIN4cute5tupleIJiiiiEEENS1_10collective13CollectiveMmaINS1_35MainloopSm100TmaUmmaWarpSpecializedILi12ELi2ELi4ENS5_IJNS4_1CILi1EEENSA_ILi2EEESB_EEEEENS5_IJNSA_ILi128EEESF_NSA_ILi64EEEEEENS_12float_e4m3_tENS5_IJlSB_lEEESI_SJ_NS4_8TiledMMAINS4_8MMA_AtomIJNS4_10MMA_TraitsINS4_19SM100_MMA_F8F6F4_SSEJSI_SI_fSF_SF_NS4_17integral_constantINS4_4UMMA5MajorELSQ_0EEESR_NSO_INSP_7ScaleInELSS_0EEEST_EEEEEENS4_6LayoutINS5_IJSB_SB_SB_EEENS5_IJNSA_ILi0EEESY_SY_EEEEENS5_IJNS4_10UnderscoreES11_S11_EEEEENS4_23SM90_TMA_LOAD_MULTICASTENS4_14ComposedLayoutINS4_7SwizzleILi2ELi4ELi3EEENS4_18smem_ptr_flag_bitsILi8EEENSW_INS5_IJNSA_ILi8EEESG_EEENS5_IJSG_SB_EEEEEEEvNS4_8identityENS4_13SM90_TMA_LOADES1E_vS1F_EENS_8epilogue10collective18CollectiveEpilogueINS1I_23Sm100TmaWarpSpecializedILi2ELi2ELi64ELb0ELb0EEEJSH_NS5_IJNSW_ISF_SB_EENSW_ISG_SB_EEEEESI_SJ_SI_SJ_NS1I_6fusion15FusionCallbacksIS1M_NS1Q_17LinearCombinationISI_fSI_fLNS_15FloatRoundStyleE2EEESH_S1P_JEEENS4_5SM1004TMEM4LOAD26SM100_TMEM_LOAD_32dp32b64xES1G_S1E_NS4_39AutoVectorizingCopyWithAssumedAlignmentILi128EEENS4_14SM90_TMA_STOREES1E_S21_S21_EEEvvEEEEvNT_6ParamsE) ;  /* 0xffffff6402747950 */ /* 0x000fea0003c3ffff */
        .weak           $__internal_1_$__cuda_sm10x_tcgen05_guardrail_trap_phase_invalid_during_alloc
        .type           $__internal_1_$__cuda_sm10x_tcgen05_guardrail_trap_phase_invalid_during_alloc,@function
        .size           $__internal_1_$__cuda_sm10x_tcgen05_guardrail_trap_phase_invalid_during_alloc,($__internal_2_$__cuda_sm10x_tcgen05_guardrail_trap_unallocated_columns_being_dealloced - $__internal_1_$__cuda_sm10x_tcgen05_guardrail_trap_phase_invalid_during_alloc)
$__internal_1_$__cuda_sm10x_tcgen05_guardrail_trap_phase_invalid_during_alloc:
[----:B------:R-:W-:Y:S05]  /*9a30*/  BPT.TRAP 0x1 ;  /* 0x000000040000795c */ /* 0x000fea0000300000 */
[----:B------:R-:W-:-:S04]  /*9a40*/  MOV R5, 0x0 ;  /* 0x0000000000057802 */ /* 0x000fc80000000f00 */
[----:B------:R-:W-:Y:S05]  /*9a50*/  RET.REL.NODEC R4 `(_ZN7cutlass13device_kernelINS_4gemm6kernel13GemmUniversalIN4cute5tupleIJiiiiEEENS1_10collective13CollectiveMmaINS1_35MainloopSm100TmaUmmaWarpSpecializedILi12ELi2ELi4ENS5_IJNS4_1CILi1EEENSA_ILi2EEESB_EEEEENS5_IJNSA_ILi128EEESF_NSA_ILi64EEEEEENS_12float_e4m3_tENS5_IJlSB_lEEESI_SJ_NS4_8TiledMMAINS4_8MMA_AtomIJNS4_10MMA_TraitsINS4_19SM100_MMA_F8F6F4_SSEJSI_SI_fSF_SF_NS4_17integral_constantINS4_4UMMA5MajorELSQ_0EEESR_NSO_INSP_7ScaleInELSS_0EEEST_EEEEEENS4_6LayoutINS5_IJSB_SB_SB_EEENS5_IJNSA_ILi0EEESY_SY_EEEEENS5_IJNS4_10UnderscoreES11_S11_EEEEENS4_23SM90_TMA_LOAD_MULTICASTENS4_14ComposedLayoutINS4_7SwizzleILi2ELi4ELi3EEENS4_18smem_ptr_flag_bitsILi8EEENSW_INS5_IJNSA_ILi8EEESG_EEENS5_IJSG_SB_EEEEEEEvNS4_8identityENS4_13SM90_TMA_LOADES1E_vS1F_EENS_8epilogue10collective18CollectiveEpilogueINS1I_23Sm100TmaWarpSpecializedILi2ELi2ELi64ELb0ELb0EEEJSH_NS5_IJNSW_ISF_SB_EENSW_ISG_SB_EEEEESI_SJ_SI_SJ_NS1I_6fusion15FusionCallbacksIS1M_NS1Q_17LinearCombinationISI_fSI_fLNS_15FloatRoundStyleE2EEESH_S1P_JEEENS4_5SM1004TMEM4LOAD26SM100_TMEM_LOAD_32dp32b64xES1G_S1E_NS4_39AutoVectorizingCopyWithAssumedAlignmentILi128EEENS4_14SM90_TMA_STOREES1E_S21_S21_EEEvvEEEEvNT_6ParamsE) ;  /* 0xffffff6404687950 */ /* 0x000fea0003c3ffff */
        .weak           $__internal_2_$__cuda_sm10x_tcgen05_guardrail_trap_unallocated_columns_being_dealloced
        .type           $__internal_2_$__cuda_sm10x_tcgen05_guardrail_trap_unallocated_columns_being_dealloced,@function
        .size           $__internal_2_$__cuda_sm10x_tcgen05_guardrail_trap_unallocated_columns_being_dealloced,(.L_x_175 - $__internal_2_$__cuda_sm10x_tcgen05_guardrail_trap_unallocated_columns_being_dealloced)
$__internal_2_$__cuda_sm10x_tcgen05_guardrail_trap_unallocated_columns_being_dealloced:
[----:B------:R-:W-:Y:S05]  /*9a60*/  BPT.TRAP 0x1 ;  /* 0x000000040000795c */ /* 0x000fea0000300000 */
[----:B------:R-:W-:-:S04]  /*9a70*/  HFMA2 R3, -RZ, RZ, 0, 0 ;  /* 0x00000000ff037431 */ /* 0x000fc800000001ff */
[----:B------:R-:W-:Y:S05]  /*9a80*/  RET.REL.NODEC R2 `(_ZN7cutlass13device_kernelINS_4gemm6kernel13GemmUniversalIN4cute5tupleIJiiiiEEENS1_10collective13CollectiveMmaINS1_35MainloopSm100TmaUmmaWarpSpecializedILi12ELi2ELi4ENS5_IJNS4_1CILi1EEENSA_ILi2EEESB_EEEEENS5_IJNSA_ILi128EEESF_NSA_ILi64EEEEEENS_12float_e4m3_tENS5_IJlSB_lEEESI_SJ_NS4_8TiledMMAINS4_8MMA_AtomIJNS4_10MMA_TraitsINS4_19SM100_MMA_F8F6F4_SSEJSI_SI_fSF_SF_NS4_17integral_constantINS4_4UMMA5MajorELSQ_0EEESR_NSO_INSP_7ScaleInELSS_0EEEST_EEEEEENS4_6LayoutINS5_IJSB_SB_SB_EEENS5_IJNSA_ILi0EEESY_SY_EEEEENS5_IJNS4_10UnderscoreES11_S11_EEEEENS4_23SM90_TMA_LOAD_MULTICASTENS4_14ComposedLayoutINS4_7SwizzleILi2ELi4ELi3EEENS4_18smem_ptr_flag_bitsILi8EEENSW_INS5_IJNSA_ILi8EEESG_EEENS5_IJSG_SB_EEEEEEEvNS4_8identityENS4_13SM90_TMA_LOADES1E_vS1F_EENS_8epilogue10collective18CollectiveEpilogueINS1I_23Sm100TmaWarpSpecializedILi2ELi2ELi64ELb0ELb0EEEJSH_NS5_IJNSW_ISF_SB_EENSW_ISG_SB_EEEEESI_SJ_SI_SJ_NS1I_6fusion15FusionCallbacksIS1M_NS1Q_17LinearCombinationISI_fSI_fLNS_15FloatRoundStyleE2EEESH_S1P_JEEENS4_5SM1004TMEM4LOAD26SM100_TMEM_LOAD_32dp32b64xES1G_S1E_NS4_39AutoVectorizingCopyWithAssumedAlignmentILi128EEENS4_14SM90_TMA_STOREES1E_S21_S21_EEEvvEEEEvNT_6ParamsE) ;  /* 0xffffff64025c7950 */ /* 0x000fea0003c3ffff */
.L_x_174:
[----:B------:R-:W-:-:S00]  /*9a90*/  BRA `(.L_x_174) ;  /* 0xfffffffc00fc7947 */ /* 0x000fc0000383ffff */
[----:B------:R-:W-:-:S00]  /*9aa0*/  NOP ;  /* 0x0000000000007918 */ /* 0x000fc00000000000 */
        /* <DEDUP_REMOVED lines=13> */
.L_x_175:


//--------------------- .nv.global.init           --------------------------
	.section	.nv.global.init,"aw",@progbits
.nv.global.init:
	.type		$str$27,@object
	.size		$str$27,($str$28 - $str$27)
$str$27:
        /*0000*/ 	.byte	0x28, 0x61, 0x64, 0x64, 0x72, 0x65, 0x73, 0x73, 0x20, 0x26, 0x20, 0x6d, 0x61, 0x73, 0x6b, 0x29
        /*0010*/ 	.byte	0x20, 0x3d, 0x3d, 0x20, 0x30, 0x00
	.type		$str$28,@object
	.size		$str$28,($str$26 - $str$28)
$str$28:
        /*0016*/ 	.byte	0x2f, 0x74, 0x6d, 0x70, 0x2f, 0x63, 0x75, 0x74, 0x6c, 0x61, 0x73, 0x73, 0x5f, 0x73, 0x77, 0x65
        /*0026*/ 	.byte	0x65, 0x70, 0x5f, 0x73, 0x72, 0x63, 0x2f, 0x69, 0x6e, 0x63, 0x6c, 0x75, 0x64, 0x65, 0x2f, 0x63
        /*0036*/ 	.byte	0x75, 0x74, 0x65, 0x2f, 0x70, 0x6f, 0x69, 0x6e, 0x74, 0x65, 0x72, 0x5f, 0x66, 0x6c, 0x61, 0x67
        /*0046*/ 	.byte	0x67, 0x65, 0x64, 0x2e, 0x68, 0x70, 0x70, 0x00
	.type		$str$26,@object
	.size		$str$26,($str$25 - $str$26)
$str$26:
        /*004e*/ 	.byte	0x2f, 0x74, 0x6d, 0x70, 0x2f, 0x63, 0x75, 0x74, 0x6c, 0x61, 0x73, 0x73, 0x5f, 0x73, 0x77, 0x65
        /*005e*/ 	.byte	0x65, 0x70, 0x5f, 0x73, 0x72, 0x63, 0x2f, 0x69, 0x6e, 0x63, 0x6c, 0x75, 0x64, 0x65, 0x2f, 0x63
        /*006e*/ 	.byte	0x75, 0x74, 0x65, 0x2f, 0x61, 0x74, 0x6f, 0x6d, 0x2f, 0x63, 0x6f, 0x70, 0x79, 0x5f, 0x74, 0x72
        /*007e*/ 	.byte	0x61, 0x69, 0x74, 0x73, 0x5f, 0x73, 0x6d, 0x31, 0x30, 0x30, 0x2e, 0x68, 0x70, 0x70, 0x00
	.type		$str$25,@object
	.size		$str$25,(__unnamed_1 - $str$25)
$str$25:
        /*008d*/ 	.byte	0x28, 0x28, 0x75, 0x69, 0x6e, 0x74, 0x33, 0x32, 0x5f, 0x74, 0x28, 0x74, 0x68, 0x72, 0x65, 0x61
        /*009d*/ 	.byte	0x64, 0x49, 0x64, 0x78, 0x2e, 0x78, 0x29, 0x20, 0x2f, 0x20, 0x33, 0x32, 0x29, 0x20, 0x25, 0x20
        /*00ad*/ 	.byte	0x34, 0x29, 0x20, 0x3d, 0x3d, 0x20, 0x28, 0x28, 0x28, 0x74, 0x6d, 0x65, 0x6d, 0x5f, 0x61, 0x64
        /*00bd*/ 	.byte	0x64, 0x72, 0x20, 0x3e, 0x3e, 0x20, 0x31, 0x36, 0x29, 0x20, 0x2f, 0x20, 0x33, 0x32, 0x29, 0x20
        /*00cd*/ 	.byte	0x25, 0x20, 0x34, 0x29, 0x00
	.type		__unnamed_1,@object
	.size		__unnamed_1,(__unnamed_2 - __unnamed_1)
__unnamed_1:
        /*00d2*/ 	.byte	0x61, 0x75, 0x74, 0x6f, 0x20, 0x63, 0x75, 0x74, 0x65, 0x3a, 0x3a, 0x61, 0x73, 0x5f, 0x70, 0x6f
        /* <DEDUP_REMOVED lines=24> */
        /*0262*/ 	.byte	0x43, 0x3c, 0x38, 0x31, 0x39, 0x32, 0x3e, 0x3e, 0x3e, 0x3e, 0x5d, 0x00
	.type		__unnamed_2,@object
	.size		__unnamed_2,(.L_2 - __unnamed_2)
__unnamed_2:
        /* <DEDUP_REMOVED lines=42> */
        /*050e*/ 	.byte	0x3e, 0x3e, 0x3e, 0x3e, 0x5d, 0x00
.L_2:


//--------------------- .nv.shared._ZN7cutlass13device_kernelINS_4gemm6kernel13GemmUniversalIN4cute5tupleIJiiiiEEENS1_10collective13CollectiveMmaINS1_35MainloopSm100TmaUmmaWarpSpecializedILi12ELi2ELi4ENS5_IJNS4_1CILi1EEENSA_ILi2EEESB_EEEEENS5_IJNSA_ILi128EEESF_NSA_ILi64EEEEEENS_12float_e4m3_tENS5_IJlSB_lEEESI_SJ_NS4_8TiledMMAINS4_8MMA_AtomIJNS4_10MMA_TraitsINS4_19SM100_MMA_F8F6F4_SSEJSI_SI_fSF_SF_NS4_17integral_constantINS4_4UMMA5MajorELSQ_0EEESR_NSO_INSP_7ScaleInELSS_0EEEST_EEEEEENS4_6LayoutINS5_IJSB_SB_SB_EEENS5_IJNSA_ILi0EEESY_SY_EEEEENS5_IJNS4_10UnderscoreES11_S11_EEEEENS4_23SM90_TMA_LOAD_MULTICASTENS4_14ComposedLayoutINS4_7SwizzleILi2ELi4ELi3EEENS4_18smem_ptr_flag_bitsILi8EEENSW_INS5_IJNSA_ILi8EEESG_EEENS5_IJSG_SB_EEEEEEEvNS4_8identityENS4_13SM90_TMA_LOADES1E_vS1F_EENS_8epilogue10collective18CollectiveEpilogueINS1I_23Sm100TmaWarpSpecializedILi2ELi2ELi64ELb0ELb0EEEJSH_NS5_IJNSW_ISF_SB_EENSW_ISG_SB_EEEEESI_SJ_SI_SJ_NS1I_6fusion15FusionCallbacksIS1M_NS1Q_17LinearCombinationISI_fSI_fLNS_15FloatRoundStyleE2EEESH_S1P_JEEENS4_5SM1004TMEM4LOAD26SM100_TMEM_LOAD_32dp32b64xES1G_S1E_NS4_39AutoVectorizingCopyWithAssumedAlignmentILi128EEENS4_14SM90_TMA_STOREES1E_S21_S21_EEEvvEEEEvNT_6ParamsE --------------------------
	.section	.nv.shared._ZN7cutlass13device_kernelINS_4gemm6kernel13GemmUniversalIN4cute5tupleIJiiiiEEENS1_10collective13CollectiveMmaINS1_35MainloopSm100TmaUmmaWarpSpecializedILi12ELi2ELi4ENS5_IJNS4_1CILi1EEENSA_ILi2EEESB_EEEEENS5_IJNSA_ILi128EEESF_NSA_ILi64EEEEEENS_12float_e4m3_tENS5_IJlSB_lEEESI_SJ_NS4_8TiledMMAINS4_8MMA_AtomIJNS4_10MMA_TraitsINS4_19SM100_MMA_F8F6F4_SSEJSI_SI_fSF_SF_NS4_17integral_constantINS4_4UMMA5MajorELSQ_0EEESR_NSO_INSP_7ScaleInELSS_0EEEST_EEEEEENS4_6LayoutINS5_IJSB_SB_SB_EEENS5_IJNSA_ILi0EEESY_SY_EEEEENS5_IJNS4_10UnderscoreES11_S11_EEEEENS4_23SM90_TMA_LOAD_MULTICASTENS4_14ComposedLayoutINS4_7SwizzleILi2ELi4ELi3EEENS4_18smem_ptr_flag_bitsILi8EEENSW_INS5_IJNSA_ILi8EEESG_EEENS5_IJSG_SB_EEEEEEEvNS4_8identityENS4_13SM90_TMA_LOADES1E_vS1F_EENS_8epilogue10collective18CollectiveEpilogueINS1I_23Sm100TmaWarpSpecializedILi2ELi2ELi64ELb0ELb0EEEJSH_NS5_IJNSW_ISF_SB_EENSW_ISG_SB_EEEEESI_SJ_SI_SJ_NS1I_6fusion15FusionCallbacksIS1M_NS1Q_17LinearCombinationISI_fSI_fLNS_15FloatRoundStyleE2EEESH_S1P_JEEENS4_5SM1004TMEM4LOAD26SM100_TMEM_LOAD_32dp32b64xES1G_S1E_NS4_39AutoVectorizingCopyWithAssumedAlignmentILi128EEENS4_14SM90_TMA_STOREES1E_S21_S21_EEEvvEEEEvNT_6ParamsE,"aw",@nobits
	.sectionflags	@""
	.align	16
	.zero		1024


//--------------------- .nv.shared.reserved.0     --------------------------
	.section	.nv.shared.reserved.0,"aw",@nobits
	.weak		__nv_reservedSMEM_offset_0_alias
	.size		__nv_reservedSMEM_offset_0_alias, 0, 64
	.other		__nv_reservedSMEM_offset_0_alias,@"STO_CUDA_RESERVED_SHARED STV_DEFAULT"
__nv_reservedSMEM_offset_0_alias:
	.zero		0
.nv.shared.reserved.0:
	.zero		64
	.weak		__nv_reservedSMEM_tcgen05_partition
	.type		__nv_reservedSMEM_tcgen05_partition,@object
	.size		__nv_reservedSMEM_tcgen05_partition,(.L_0 - __nv_reservedSMEM_tcgen05_partition)
__nv_reservedSMEM_tcgen05_partition:
	.zero		32
.L_0:


//--------------------- .nv.global                --------------------------
	.section	.nv.global,"aw",@nobits
.nv.global:
	.type		_ZN40_INTERNAL_c798de08_4_k_cu_6edb09ff_242204cute1_E,@object
	.size		_ZN40_INTERNAL_c798de08_4_k_cu_6edb09ff_242204cute1_E,(_ZN40_INTERNAL_c798de08_4_k_cu_6edb09ff_242204cuda3std3__45__cpo6cbeginE - _ZN40_INTERNAL_c798de08_4_k_cu_6edb09ff_242204cute1_E)
_ZN40_INTERNAL_c798de08_4_k_cu_6edb09ff_242204cute1_E:
	.zero		1
	.type		_ZN40_INTERNAL_c798de08_4_k_cu_6edb09ff_242204cuda3std3__45__cpo6cbeginE,@object
	.size		_ZN40_INTERNAL_c798de08_4_k_cu_6edb09ff_242204cuda3std3__45__cpo6cbeginE,(_ZN40_INTERNAL_c798de08_4_k_cu_6edb09ff_242204cuda3std3__48in_placeE - _ZN40_INTERNAL_c798de08_4_k_cu_6edb09ff_242204cuda3std3__45__cpo6cbeginE)
_ZN40_INTERNAL_c798de08_4_k_cu_6edb09ff_242204cuda3std3__45__cpo6cbeginE:
	.zero		1
	.type		_ZN40_INTERNAL_c798de08_4_k_cu_6edb09ff_242204cuda3std3__48in_placeE,@object
	.size		_ZN40_INTERNAL_c798de08_4_k_cu_6edb09ff_242204cuda3std3__48in_placeE,(_ZN40_INTERNAL_c798de08_4_k_cu_6edb09ff_242204cuda3std6ranges3__45__cpo9iter_moveE - _ZN40_INTERNAL_c798de08_4_k_cu_6edb09ff_242204cuda3std3__48in_placeE)
_ZN40_INTERNAL_c798de08_4_k_cu_6edb09ff_242204cuda3std3__48in_placeE:
	.zero		1
	.type		_ZN40_INTERNAL_c798de08_4_k_cu_6edb09ff_242204cuda3std6ranges3__45__cpo9iter_moveE,@object
	.size		_ZN40_INTERNAL_c798de08_4_k_cu_6edb09ff_242204cuda3std6ranges3__45__cpo9iter_moveE,(_ZN40_INTERNAL_c798de08_4_k_cu_6edb09ff_242204cuda3std3__45__cpo5beginE - _ZN40_INTERNAL_c798de08_4_k_cu_6edb09ff_242204cuda3std6ranges3__45__cpo9iter_moveE)
_ZN40_INTERNAL_c798de08_4_k_cu_6edb09ff_242204cuda3std6ranges3__45__cpo9iter_moveE:
	.zero		1
	.type		_ZN40_INTERNAL_c798de08_4_k_cu_6edb09ff_242204cuda3std3__45__cpo5beginE,@object
	.size		_ZN40_INTERNAL_c798de08_4_k_cu_6edb09ff_242204cuda3std3__45__cpo5beginE,(_ZN40_INTERNAL_c798de08_4_k_cu_6edb09ff_242204cuda3std3__442_GLOBAL__N__c798de08_4_k_cu_6edb09ff_242206ignoreE - _ZN40_INTERNAL_c798de08_4_k_cu_6edb09ff_242204cuda3std3__45__cpo5beginE)
_ZN40_INTERNAL_c798de08_4_k_cu_6edb09ff_242204cuda3std3__45__cpo5beginE:
	.zero		1
	.type		_ZN40_INTERNAL_c798de08_4_k_cu_6edb09ff_242204cuda3std3__442_GLOBAL__N__c798de08_4_k_cu_6edb09ff_242206ignoreE,@object
	.size		_ZN40_INTERNAL_c798de08_4_k_cu_6edb09ff_242204cuda3std3__442_GLOBAL__N__c798de08_4_k_cu_6edb09ff_242206ignoreE,(_ZN40_INTERNAL_c798de08_4_k_cu_6edb09ff_242204cute7productE - _ZN40_INTERNAL_c798de08_4_k_cu_6edb09ff_242204cuda3std3__442_GLOBAL__N__c798de08_4_k_cu_6edb09ff_242206ignoreE)
_ZN40_INTERNAL_c798de08_4_k_cu_6edb09ff_242204cuda3std3__442_GLOBAL__N__c798de08_4_k_cu_6edb09ff_242206ignoreE:
	.zero		1
	.type		_ZN40_INTERNAL_c798de08_4_k_cu_6edb09ff_242204cute7productE,@object
	.size		_ZN40_INTERNAL_c798de08_4_k_cu_6edb09ff_242204cute7productE,(_ZN40_INTERNAL_c798de08_4_k_cu_6edb09ff_242204cuda3std3__45__cpo3endE - _ZN40_INTERNAL_c798de08_4_k_cu_6edb09ff_242204cute7productE)
_ZN40_INTERNAL_c798de08_4_k_cu_6edb09ff_242204cute7productE:
	.zero		1
	.type		_ZN40_INTERNAL_c798de08_4_k_cu_6edb09ff_242204cuda3std3__45__cpo3endE,@object
	.size		_ZN40_INTERNAL_c798de08_4_k_cu_6edb09ff_242204cuda3std3__45__cpo3endE,(_ZN40_INTERNAL_c798de08_4_k_cu_6edb09ff_242204cuda3std3__419piecewise_constructE - _ZN40_INTERNAL_c798de08_4_k_cu_6edb09ff_242204cuda3std3__45__cpo3endE)
_ZN40_INTERNAL_c798de08_4_k_cu_6edb09ff_242204cuda3std3__45__cpo3endE:
	.zero		1
	.type		_ZN40_INTERNAL_c798de08_4_k_cu_6edb09ff_242204cuda3std3__419piecewise_constructE,@object
	.size		_ZN40_INTERNAL_c798de08_4_k_cu_6edb09ff_242204cuda3std3__419piecewise_constructE,(_ZN40_INTERNAL_c798de08_4_k_cu_6edb09ff_242204cuda3std3__45__cpo4cendE - _ZN40_INTERNAL_c798de08_4_k_cu_6edb09ff_242204cuda3std3__419piecewise_constructE)
_ZN40_INTERNAL_c798de08_4_k_cu_6edb09ff_242204cuda3std3__419piecewise_constructE:
	.zero		1
	.type		_ZN40_INTERNAL_c798de08_4_k_cu_6edb09ff_242204cuda3std3__45__cpo4cendE,@object
	.size		_ZN40_INTERNAL_c798de08_4_k_cu_6edb09ff_242204cuda3std3__45__cpo4cendE,(_ZN40_INTERNAL_c798de08_4_k_cu_6edb09ff_242204cuda3std6ranges3__45__cpo4swapE - _ZN40_INTERNAL_c798de08_4_k_cu_6edb09ff_242204cuda3std3__45__cpo4cendE)
_ZN40_INTERNAL_c798de08_4_k_cu_6edb09ff_242204cuda3std3__45__cpo4cendE:
	.zero		1
	.type		_ZN40_INTERNAL_c798de08_4_k_cu_6edb09ff_242204cuda3std6ranges3__45__cpo4swapE,@object
	.size		_ZN40_INTERNAL_c798de08_4_k_cu_6edb09ff_242204cuda3std6ranges3__45__cpo4swapE,(.L_10 - _ZN40_INTERNAL_c798de08_4_k_cu_6edb09ff_242204cuda3std6ranges3__45__cpo4swapE)
_ZN40_INTERNAL_c798de08_4_k_cu_6edb09ff_242204cuda3std6ranges3__45__cpo4swapE:
	.zero		1
.L_10:


//--------------------- .nv.constant0._ZN7cutlass13device_kernelINS_4gemm6kernel13GemmUniversalIN4cute5tupleIJiiiiEEENS1_10collective13CollectiveMmaINS1_35MainloopSm100TmaUmmaWarpSpecializedILi12ELi2ELi4ENS5_IJNS4_1CILi1EEENSA_ILi2EEESB_EEEEENS5_IJNSA_ILi128EEESF_NSA_ILi64EEEEEENS_12float_e4m3_tENS5_IJlSB_lEEESI_SJ_NS4_8TiledMMAINS4_8MMA_AtomIJNS4_10MMA_TraitsINS4_19SM100_MMA_F8F6F4_SSEJSI_SI_fSF_SF_NS4_17integral_constantINS4_4UMMA5MajorELSQ_0EEESR_NSO_INSP_7ScaleInELSS_0EEEST_EEEEEENS4_6LayoutINS5_IJSB_SB_SB_EEENS5_IJNSA_ILi0EEESY_SY_EEEEENS5_IJNS4_10UnderscoreES11_S11_EEEEENS4_23SM90_TMA_LOAD_MULTICASTENS4_14ComposedLayoutINS4_7SwizzleILi2ELi4ELi3EEENS4_18smem_ptr_flag_bitsILi8EEENSW_INS5_IJNSA_ILi8EEESG_EEENS5_IJSG_SB_EEEEEEEvNS4_8identityENS4_13SM90_TMA_LOADES1E_vS1F_EENS_8epilogue10collective18CollectiveEpilogueINS1I_23Sm100TmaWarpSpecializedILi2ELi2ELi64ELb0ELb0EEEJSH_NS5_IJNSW_ISF_SB_EENSW_ISG_SB_EEEEESI_SJ_SI_SJ_NS1I_6fusion15FusionCallbacksIS1M_NS1Q_17LinearCombinationISI_fSI_fLNS_15FloatRoundStyleE2EEESH_S1P_JEEENS4_5SM1004TMEM4LOAD26SM100_TMEM_LOAD_32dp32b64xES1G_S1E_NS4_39AutoVectorizingCopyWithAssumedAlignmentILi128EEENS4_14SM90_TMA_STOREES1E_S21_S21_EEEvvEEEEvNT_6ParamsE --------------------------
	.section	.nv.constant0._ZN7cutlass13device_kernelINS_4gemm6kernel13GemmUniversalIN4cute5tupleIJiiiiEEENS1_10collective13CollectiveMmaINS1_35MainloopSm100TmaUmmaWarpSpecializedILi12ELi2ELi4ENS5_IJNS4_1CILi1EEENSA_ILi2EEESB_EEEEENS5_IJNSA_ILi128EEESF_NSA_ILi64EEEEEENS_12float_e4m3_tENS5_IJlSB_lEEESI_SJ_NS4_8TiledMMAINS4_8MMA_AtomIJNS4_10MMA_TraitsINS4_19SM100_MMA_F8F6F4_SSEJSI_SI_fSF_SF_NS4_17integral_constantINS4_4UMMA5MajorELSQ_0EEESR_NSO_INSP_7ScaleInELSS_0EEEST_EEEEEENS4_6LayoutINS5_IJSB_SB_SB_EEENS5_IJNSA_ILi0EEESY_SY_EEEEENS5_IJNS4_10UnderscoreES11_S11_EEEEENS4_23SM90_TMA_LOAD_MULTICASTENS4_14ComposedLayoutINS4_7SwizzleILi2ELi4ELi3EEENS4_18smem_ptr_flag_bitsILi8EEENSW_INS5_IJNSA_ILi8EEESG_EEENS5_IJSG_SB_EEEEEEEvNS4_8identityENS4_13SM90_TMA_LOADES1E_vS1F_EENS_8epilogue10collective18CollectiveEpilogueINS1I_23Sm100TmaWarpSpecializedILi2ELi2ELi64ELb0ELb0EEEJSH_NS5_IJNSW_ISF_SB_EENSW_ISG_SB_EEEEESI_SJ_SI_SJ_NS1I_6fusion15FusionCallbacksIS1M_NS1Q_17LinearCombinationISI_fSI_fLNS_15FloatRoundStyleE2EEESH_S1P_JEEENS4_5SM1004TMEM4LOAD26SM100_TMEM_LOAD_32dp32b64xES1G_S1E_NS4_39AutoVectorizingCopyWithAssumedAlignmentILi128EEENS4_14SM90_TMA_STOREES1E_S21_S21_EEEvvEEEEvNT_6ParamsE,"a",@progbits
	.sectionflags	@""
	.align	4
.nv.constant0._ZN7cutlass13device_kernelINS_4gemm6kernel13GemmUniversalIN4cute5tupleIJiiiiEEENS1_10collective13CollectiveMmaINS1_35MainloopSm100TmaUmmaWarpSpecializedILi12ELi2ELi4ENS5_IJNS4_1CILi1EEENSA_ILi2EEESB_EEEEENS5_IJNSA_ILi128EEESF_NSA_ILi64EEEEEENS_12float_e4m3_tENS5_IJlSB_lEEESI_SJ_NS4_8TiledMMAINS4_8MMA_AtomIJNS4_10MMA_TraitsINS4_19SM100_MMA_F8F6F4_SSEJSI_SI_fSF_SF_NS4_17integral_constantINS4_4UMMA5MajorELSQ_0EEESR_NSO_INSP_7ScaleInELSS_0EEEST_EEEEEENS4_6LayoutINS5_IJSB_SB_SB_EEENS5_IJNSA_ILi0EEESY_SY_EEEEENS5_IJNS4_10UnderscoreES11_S11_EEEEENS4_23SM90_TMA_LOAD_MULTICASTENS4_14ComposedLayoutINS4_7SwizzleILi2ELi4ELi3EEENS4_18smem_ptr_flag_bitsILi8EEENSW_INS5_IJNSA_ILi8EEESG_EEENS5_IJSG_SB_EEEEEEEvNS4_8identityENS4_13SM90_TMA_LOADES1E_vS1F_EENS_8epilogue10collective18CollectiveEpilogueINS1I_23Sm100TmaWarpSpecializedILi2ELi2ELi64ELb0ELb0EEEJSH_NS5_IJNSW_ISF_SB_EENSW_ISG_SB_EEEEESI_SJ_SI_SJ_NS1I_6fusion15FusionCallbacksIS1M_NS1Q_17LinearCombinationISI_fSI_fLNS_15FloatRoundStyleE2EEESH_S1P_JEEENS4_5SM1004TMEM4LOAD26SM100_TMEM_LOAD_32dp32b64xES1G_S1E_NS4_39AutoVectorizingCopyWithAssumedAlignmentILi128EEENS4_14SM90_TMA_STOREES1E_S21_S21_EEEvvEEEEvNT_6ParamsE:
	.zero		2944


//--------------------- SYMBOLS --------------------------

	.type		.nv.reservedSmem.offset0,@object
	.size		.nv.reservedSmem.offset0,0x4
	.type		.nv.reservedSmem.cap,@object
	.size		.nv.reservedSmem.cap,0x4
	.type		__assertfail,@function
